	.target	sm_100a

	.elftype	@"ET_EXEC"


//--------------------- .note.nv.tkinfo           --------------------------
	.section	.note.nv.tkinfo,"",@"SHT_NOTE"
	.sectionflags	@"SHF_NOTE_NV_TKINFO"
	.tkinfo
        /*0018*/ 	.word	0x00000002
        /*0030*/ 	.string	""
        /*0030*/ 	.string	"ptxas"
        /*0030*/ 	.string	"Cuda compilation tools, release 13.0, V13.0.88"
        /*0030*/ 	.string	"Build cuda_13.0.r13.0/compiler.36424714_0"
        /*0030*/ 	.string	"-arch sm_100a -m 64 "



//--------------------- .note.nv.cuinfo           --------------------------
	.section	.note.nv.cuinfo,"",@"SHT_NOTE"
	.sectionflags	@"SHF_NOTE_NV_CUINFO"
        /*0018*/ 	.short	0x0002
        /*001a*/ 	.short	0x0064
        /*001c*/ 	.short	0x0082
	.zero		2


//--------------------- .nv.info                  --------------------------
	.section	.nv.info,"",@"SHT_CUDA_INFO"
	.align	4


	//----- nvinfo : EIATTR_REGCOUNT
	.align		4
        /*0000*/ 	.byte	0x04, 0x2f
        /*0002*/ 	.short	(.L_19 - .L_18)
	.align		4
.L_18:
        /*0004*/ 	.word	index@(_ZN7cutlass13device_kernelINS_4gemm6kernel13GemmUniversalIN4cute5tupleIJiiiiEEENS1_10collective13CollectiveMmaINS1_35MainloopSm100TmaUmmaWarpSpecializedILi3ELi2ELi4ENS5_IJNS4_1CILi2EEESB_NSA_ILi1EEEEEEEENS5_IJNSA_ILi128EEENSA_ILi64EEESF_EEENS_10bfloat16_tENS5_IJlSC_lEEESI_SJ_NS4_8TiledMMAINS4_8MMA_AtomIJNS4_26SM100_MMA_F16BF16_2x1SM_SSISI_SI_fLi128ELi64ELNS4_4UMMA5MajorE0ELSO_0ELNSN_7ScaleInE0ELSP_0EEEEEENS4_6LayoutINS5_IJSC_SC_SC_EEENS5_IJNSA_ILi0EEESU_SU_EEEEENS5_IJNS4_10UnderscoreESX_SX_EEEEENS4_28SM100_TMA_2SM_LOAD_MULTICASTENS4_14ComposedLayoutINS4_7SwizzleILi3ELi4ELi3EEENS4_18smem_ptr_flag_bitsILi16EEENSS_INS5_IJNSA_ILi8EEESG_EEENS5_IJSG_SC_EEEEEEEvNS4_8identityENS4_18SM100_TMA_2SM_LOADES1A_vS1B_EENS_8epilogue10collective18CollectiveEpilogueINS1E_23Sm100TmaWarpSpecializedILi3ELi2ELi16ELb1ELb0EEEJNS5_IJSG_SG_SF_EEENS5_IJNSS_ISG_SC_EENSS_INS5_IJNSA_ILi16EEESB_EEENS5_IJSC_NSA_ILi32EEEEEEEEEEESI_SJ_SI_SJ_NS1E_6fusion15FusionCallbacksIS1I_NS1R_17LinearCombinationISI_fSI_fLNS_15FloatRoundStyleE2EEES1J_S1Q_JEEENS4_5SM1004TMEM4LOAD26SM100_TMEM_LOAD_32dp32b16xENS4_13SM90_TMA_LOADENS11_INS12_ILi1ELi4ELi3EEES15_NSS_INS5_IJS16_S1L_EEENS5_IJS1L_SC_EEEEEEENS4_39AutoVectorizingCopyWithAssumedAlignmentILi128EEENS4_14SM90_TMA_STOREES26_S28_S28_EEEvvEEEEvNT_6ParamsE)
        /*0008*/ 	.word	0x00000048


	//----- nvinfo : EIATTR_FRAME_SIZE
	.align		4
.L_19:
        /*000c*/ 	.byte	0x04, 0x11
        /*000e*/ 	.short	(.L_21 - .L_20)
	.align		4
.L_20:
        /*0010*/ 	.word	index@($__internal_2_$__cuda_sm10x_tcgen05_guardrail_trap_unallocated_columns_being_dealloced)
        /*0014*/ 	.word	0x00000000


	//----- nvinfo : EIATTR_FRAME_SIZE
	.align		4
.L_21:
        /*0018*/ 	.byte	0x04, 0x11
        /*001a*/ 	.short	(.L_23 - .L_22)
	.align		4
.L_22:
        /*001c*/ 	.word	index@($__internal_1_$__cuda_sm10x_tcgen05_guardrail_trap_phase_invalid_during_alloc)
        /*0020*/ 	.word	0x00000000


	//----- nvinfo : EIATTR_FRAME_SIZE
	.align		4
.L_23:
        /*0024*/ 	.byte	0x04, 0x11
        /*0026*/ 	.short	(.L_25 - .L_24)
	.align		4
.L_24:
        /*0028*/ 	.word	index@($__internal_0_$__cuda_sm10x_tcgen05_guardrail_trap_col_being_dealloced_not_returned_by_alloc)
        /*002c*/ 	.word	0x00000000


	//----- nvinfo : EIATTR_FRAME_SIZE
	.align		4
.L_25:
        /*0030*/ 	.byte	0x04, 0x11
        /*0032*/ 	.short	(.L_27 - .L_26)
	.align		4
.L_26:
        /*0034*/ 	.word	index@(_ZN7cutlass13device_kernelINS_4gemm6kernel13GemmUniversalIN4cute5tupleIJiiiiEEENS1_10collective13CollectiveMmaINS1_35MainloopSm100TmaUmmaWarpSpecializedILi3ELi2ELi4ENS5_IJNS4_1CILi2EEESB_NSA_ILi1EEEEEEEENS5_IJNSA_ILi128EEENSA_ILi64EEESF_EEENS_10bfloat16_tENS5_IJlSC_lEEESI_SJ_NS4_8TiledMMAINS4_8MMA_AtomIJNS4_26SM100_MMA_F16BF16_2x1SM_SSISI_SI_fLi128ELi64ELNS4_4UMMA5MajorE0ELSO_0ELNSN_7ScaleInE0ELSP_0EEEEEENS4_6LayoutINS5_IJSC_SC_SC_EEENS5_IJNSA_ILi0EEESU_SU_EEEEENS5_IJNS4_10UnderscoreESX_SX_EEEEENS4_28SM100_TMA_2SM_LOAD_MULTICASTENS4_14ComposedLayoutINS4_7SwizzleILi3ELi4ELi3EEENS4_18smem_ptr_flag_bitsILi16EEENSS_INS5_IJNSA_ILi8EEESG_EEENS5_IJSG_SC_EEEEEEEvNS4_8identityENS4_18SM100_TMA_2SM_LOADES1A_vS1B_EENS_8epilogue10collective18CollectiveEpilogueINS1E_23Sm100TmaWarpSpecializedILi3ELi2ELi16ELb1ELb0EEEJNS5_IJSG_SG_SF_EEENS5_IJNSS_ISG_SC_EENSS_INS5_IJNSA_ILi16EEESB_EEENS5_IJSC_NSA_ILi32EEEEEEEEEEESI_SJ_SI_SJ_NS1E_6fusion15FusionCallbacksIS1I_NS1R_17LinearCombinationISI_fSI_fLNS_15FloatRoundStyleE2EEES1J_S1Q_JEEENS4_5SM1004TMEM4LOAD26SM100_TMEM_LOAD_32dp32b16xENS4_13SM90_TMA_LOADENS11_INS12_ILi1ELi4ELi3EEES15_NSS_INS5_IJS16_S1L_EEENS5_IJS1L_SC_EEEEEEENS4_39AutoVectorizingCopyWithAssumedAlignmentILi128EEENS4_14SM90_TMA_STOREES26_S28_S28_EEEvvEEEEvNT_6ParamsE)
        /*0038*/ 	.word	0x00000000


	//----- nvinfo : EIATTR_MIN_STACK_SIZE
	.align		4
.L_27:
        /*003c*/ 	.byte	0x04, 0x12
        /*003e*/ 	.short	(.L_29 - .L_28)
	.align		4
.L_28:
        /*0040*/ 	.word	index@(_ZN7cutlass13device_kernelINS_4gemm6kernel13GemmUniversalIN4cute5tupleIJiiiiEEENS1_10collective13CollectiveMmaINS1_35MainloopSm100TmaUmmaWarpSpecializedILi3ELi2ELi4ENS5_IJNS4_1CILi2EEESB_NSA_ILi1EEEEEEEENS5_IJNSA_ILi128EEENSA_ILi64EEESF_EEENS_10bfloat16_tENS5_IJlSC_lEEESI_SJ_NS4_8TiledMMAINS4_8MMA_AtomIJNS4_26SM100_MMA_F16BF16_2x1SM_SSISI_SI_fLi128ELi64ELNS4_4UMMA5MajorE0ELSO_0ELNSN_7ScaleInE0ELSP_0EEEEEENS4_6LayoutINS5_IJSC_SC_SC_EEENS5_IJNSA_ILi0EEESU_SU_EEEEENS5_IJNS4_10UnderscoreESX_SX_EEEEENS4_28SM100_TMA_2SM_LOAD_MULTICASTENS4_14ComposedLayoutINS4_7SwizzleILi3ELi4ELi3EEENS4_18smem_ptr_flag_bitsILi16EEENSS_INS5_IJNSA_ILi8EEESG_EEENS5_IJSG_SC_EEEEEEEvNS4_8identityENS4_18SM100_TMA_2SM_LOADES1A_vS1B_EENS_8epilogue10collective18CollectiveEpilogueINS1E_23Sm100TmaWarpSpecializedILi3ELi2ELi16ELb1ELb0EEEJNS5_IJSG_SG_SF_EEENS5_IJNSS_ISG_SC_EENSS_INS5_IJNSA_ILi16EEESB_EEENS5_IJSC_NSA_ILi32EEEEEEEEEEESI_SJ_SI_SJ_NS1E_6fusion15FusionCallbacksIS1I_NS1R_17LinearCombinationISI_fSI_fLNS_15FloatRoundStyleE2EEES1J_S1Q_JEEENS4_5SM1004TMEM4LOAD26SM100_TMEM_LOAD_32dp32b16xENS4_13SM90_TMA_LOADENS11_INS12_ILi1ELi4ELi3EEES15_NSS_INS5_IJS16_S1L_EEENS5_IJS1L_SC_EEEEEEENS4_39AutoVectorizingCopyWithAssumedAlignmentILi128EEENS4_14SM90_TMA_STOREES26_S28_S28_EEEvvEEEEvNT_6ParamsE)
        /*0044*/ 	.word	0x00000000
.L_29:


//--------------------- .nv.compat                --------------------------
	.section	.nv.compat,"",@"SHT_CUDA_COMPAT_INFO"
	.align	4
        /*0000*/ 	.byte	0x02, 0x09, 0x01, 0x00, 0x02, 0x02, 0x02, 0x00, 0x02, 0x05, 0x05, 0x00, 0x03, 0x07, 0x01, 0x01
        /*0010*/ 	.byte	0x02, 0x03, 0x01, 0x00, 0x02, 0x06, 0x01, 0x00, 0x04, 0x0b, 0x08, 0x00, 0x09, 0x00, 0x00, 0x00
        /*0020*/ 	.byte	0x00, 0x00, 0x00, 0x00


//--------------------- .nv.info._ZN7cutlass13device_kernelINS_4gemm6kernel13GemmUniversalIN4cute5tupleIJiiiiEEENS1_10collective13CollectiveMmaINS1_35MainloopSm100TmaUmmaWarpSpecializedILi3ELi2ELi4ENS5_IJNS4_1CILi2EEESB_NSA_ILi1EEEEEEEENS5_IJNSA_ILi128EEENSA_ILi64EEESF_EEENS_10bfloat16_tENS5_IJlSC_lEEESI_SJ_NS4_8TiledMMAINS4_8MMA_AtomIJNS4_26SM100_MMA_F16BF16_2x1SM_SSISI_SI_fLi128ELi64ELNS4_4UMMA5MajorE0ELSO_0ELNSN_7ScaleInE0ELSP_0EEEEEENS4_6LayoutINS5_IJSC_SC_SC_EEENS5_IJNSA_ILi0EEESU_SU_EEEEENS5_IJNS4_10UnderscoreESX_SX_EEEEENS4_28SM100_TMA_2SM_LOAD_MULTICASTENS4_14ComposedLayoutINS4_7SwizzleILi3ELi4ELi3EEENS4_18smem_ptr_flag_bitsILi16EEENSS_INS5_IJNSA_ILi8EEESG_EEENS5_IJSG_SC_EEEEEEEvNS4_8identityENS4_18SM100_TMA_2SM_LOADES1A_vS1B_EENS_8epilogue10collective18CollectiveEpilogueINS1E_23Sm100TmaWarpSpecializedILi3ELi2ELi16ELb1ELb0EEEJNS5_IJSG_SG_SF_EEENS5_IJNSS_ISG_SC_EENSS_INS5_IJNSA_ILi16EEESB_EEENS5_IJSC_NSA_ILi32EEEEEEEEEEESI_SJ_SI_SJ_NS1E_6fusion15FusionCallbacksIS1I_NS1R_17LinearCombinationISI_fSI_fLNS_15FloatRoundStyleE2EEES1J_S1Q_JEEENS4_5SM1004TMEM4LOAD26SM100_TMEM_LOAD_32dp32b16xENS4_13SM90_TMA_LOADENS11_INS12_ILi1ELi4ELi3EEES15_NSS_INS5_IJS16_S1L_EEENS5_IJS1L_SC_EEEEEEENS4_39AutoVectorizingCopyWithAssumedAlignmentILi128EEENS4_14SM90_TMA_STOREES26_S28_S28_EEEvvEEEEvNT_6ParamsE --------------------------
	.section	.nv.info._ZN7cutlass13device_kernelINS_4gemm6kernel13GemmUniversalIN4cute5tupleIJiiiiEEENS1_10collective13CollectiveMmaINS1_35MainloopSm100TmaUmmaWarpSpecializedILi3ELi2ELi4ENS5_IJNS4_1CILi2EEESB_NSA_ILi1EEEEEEEENS5_IJNSA_ILi128EEENSA_ILi64EEESF_EEENS_10bfloat16_tENS5_IJlSC_lEEESI_SJ_NS4_8TiledMMAINS4_8MMA_AtomIJNS4_26SM100_MMA_F16BF16_2x1SM_SSISI_SI_fLi128ELi64ELNS4_4UMMA5MajorE0ELSO_0ELNSN_7ScaleInE0ELSP_0EEEEEENS4_6LayoutINS5_IJSC_SC_SC_EEENS5_IJNSA_ILi0EEESU_SU_EEEEENS5_IJNS4_10UnderscoreESX_SX_EEEEENS4_28SM100_TMA_2SM_LOAD_MULTICASTENS4_14ComposedLayoutINS4_7SwizzleILi3ELi4ELi3EEENS4_18smem_ptr_flag_bitsILi16EEENSS_INS5_IJNSA_ILi8EEESG_EEENS5_IJSG_SC_EEEEEEEvNS4_8identityENS4_18SM100_TMA_2SM_LOADES1A_vS1B_EENS_8epilogue10collective18CollectiveEpilogueINS1E_23Sm100TmaWarpSpecializedILi3ELi2ELi16ELb1ELb0EEEJNS5_IJSG_SG_SF_EEENS5_IJNSS_ISG_SC_EENSS_INS5_IJNSA_ILi16EEESB_EEENS5_IJSC_NSA_ILi32EEEEEEEEEEESI_SJ_SI_SJ_NS1E_6fusion15FusionCallbacksIS1I_NS1R_17LinearCombinationISI_fSI_fLNS_15FloatRoundStyleE2EEES1J_S1Q_JEEENS4_5SM1004TMEM4LOAD26SM100_TMEM_LOAD_32dp32b16xENS4_13SM90_TMA_LOADENS11_INS12_ILi1ELi4ELi3EEES15_NSS_INS5_IJS16_S1L_EEENS5_IJS1L_SC_EEEEEEENS4_39AutoVectorizingCopyWithAssumedAlignmentILi128EEENS4_14SM90_TMA_STOREES26_S28_S28_EEEvvEEEEvNT_6ParamsE,"",@"SHT_CUDA_INFO"
	.sectionflags	@""
	.align	4


	//----- nvinfo : EIATTR_CUDA_API_VERSION
	.align		4
        /*0000*/ 	.byte	0x04, 0x37
        /*0002*/ 	.short	(.L_31 - .L_30)
.L_30:
        /*0004*/ 	.word	0x00000082


	//----- nvinfo : EIATTR_KPARAM_INFO
	.align		4
.L_31:
        /*0008*/ 	.byte	0x04, 0x17
        /*000a*/ 	.short	(.L_33 - .L_32)
.L_32:
        /*000c*/ 	.word	0x00000000
        /*0010*/ 	.short	0x0000
        /*0012*/ 	.short	0x0000
        /*0014*/ 	.byte	0x00, 0xf0, 0x01, 0x20


	//----- nvinfo : EIATTR_AT_ENTRY_FRAGMENTS
	.align		4
.L_33:
        /*0018*/ 	.byte	0x04, 0x4f
        /*001a*/ 	.short	(.L_35 - .L_34)


	//   ....[0]....
.L_34:
        /*001c*/ 	.word	0x00000007


	//----- nvinfo : EIATTR_RESERVED_SMEM_USED
	.align		4
.L_35:
        /*0020*/ 	.byte	0x01, 0x41
	.zero		2


	//----- nvinfo : EIATTR_SPARSE_MMA_MASK
	.align		4
        /*0024*/ 	.byte	0x03, 0x50
        /*0026*/ 	.short	0x0000


	//----- nvinfo : EIATTR_TCGEN05_2CTA_USED
	.align		4
        /*0028*/ 	.byte	0x01, 0x52
	.zero		2


	//----- nvinfo : EIATTR_MAXREG_COUNT
	.align		4
        /*002c*/ 	.byte	0x03, 0x1b
        /*002e*/ 	.short	0x00ff


	//----- nvinfo : EIATTR_NUM_BARRIERS
	.align		4
        /*0030*/ 	.byte	0x02, 0x4c
        /*0032*/ 	.byte	0x07
	.zero		1


	//----- nvinfo : EIATTR_EXTERNS
	.align		4
        /*0034*/ 	.byte	0x04, 0x0f
        /*0036*/ 	.short	(.L_37 - .L_36)


	//   ....[0]....
	.align		4
.L_36:
        /*0038*/ 	.word	index@(__assertfail)


	//----- nvinfo : EIATTR_MERCURY_ISA_VERSION
	.align		4
.L_37:
        /*003c*/ 	.byte	0x03, 0x5f
        /*003e*/ 	.short	0x0101


	//----- nvinfo : EIATTR_INT_WARP_WIDE_INSTR_OFFSETS
	.align		4
        /*0040*/ 	.byte	0x04, 0x31
        /*0042*/ 	.short	(.L_39 - .L_38)


	//   ....[0]....
.L_38:
        /*0044*/ 	.word	0x00000d30


	//   ....[1]....
        /*0048*/ 	.word	0x00000dd0


	//   ....[2]....
        /*004c*/ 	.word	0x00004640


	//   ....[3]....
        /*0050*/ 	.word	0x00004670


	//   ....[4]....
        /*0054*/ 	.word	0x00004690


	//   ....[5]....
        /*0058*/ 	.word	0x00005230


	//   ....[6]....
        /*005c*/ 	.word	0x000052f0


	//   ....[7]....
        /*0060*/ 	.word	0x00005360


	//   ....[8]....
        /*0064*/ 	.word	0x000054a0


	//   ....[9]....
        /*0068*/ 	.word	0x000055b0


	//   ....[10]....
        /*006c*/ 	.word	0x000055e0


	//----- nvinfo : EIATTR_COOP_GROUP_MASK_REGIDS
	.align		4
.L_39:
        /*0070*/ 	.byte	0x04, 0x29
        /*0072*/ 	.short	(.L_41 - .L_40)


	//   ....[0]....
.L_40:
        /*0074*/ 	.word	0xffffffff


	//   ....[1]....
        /*0078*/ 	.word	0xffffffff


	//   ....[2]....
        /*007c*/ 	.word	0xffffffff


	//   ....[3]....
        /*0080*/ 	.word	0xffffffff


	//   ....[4]....
        /*0084*/ 	.word	0xffffffff


	//   ....[5]....
        /*0088*/ 	.word	0xffffffff


	//   ....[6]....
        /*008c*/ 	.word	0xffffffff


	//   ....[7]....
        /*0090*/ 	.word	0xffffffff


	//   ....[8]....
        /*0094*/ 	.word	0xffffffff


	//   ....[9]....
        /*0098*/ 	.word	0xffffffff


	//   ....[10]....
        /*009c*/ 	.word	0xffffffff


	//   ....[11]....
        /*00a0*/ 	.word	0xffffffff


	//   ....[12]....
        /*00a4*/ 	.word	0xffffffff


	//   ....[13]....
        /*00a8*/ 	.word	0xffffffff


	//----- nvinfo : EIATTR_COOP_GROUP_INSTR_OFFSETS
	.align		4
.L_41:
        /*00ac*/ 	.byte	0x04, 0x28
        /*00ae*/ 	.short	(.L_43 - .L_42)


	//   ....[0]....
.L_42:
        /*00b0*/ 	.word	0x000000b0


	//   ....[1]....
        /*00b4*/ 	.word	0x00000520


	//   ....[2]....
        /*00b8*/ 	.word	0x000006c0


	//   ....[3]....
        /*00bc*/ 	.word	0x00000830


	//   ....[4]....
        /*00c0*/ 	.word	0x00000920


	//   ....[5]....
        /*00c4*/ 	.word	0x00000a80


	//   ....[6]....
        /*00c8*/ 	.word	0x00000c10


	//   ....[7]....
        /*00cc*/ 	.word	0x00000e50


	//   ....[8]....
        /*00d0*/ 	.word	0x00002430


	//   ....[9]....
        /*00d4*/ 	.word	0x00003260


	//   ....[10]....
        /*00d8*/ 	.word	0x00003730


	//   ....[11]....
        /*00dc*/ 	.word	0x00003760


	//   ....[12]....
        /*00e0*/ 	.word	0x00004540


	//   ....[13]....
        /*00e4*/ 	.word	0x00004750


	//----- nvinfo : EIATTR_VRC_CTA_INIT_COUNT
	.align		4
.L_43:
        /*00e8*/ 	.byte	0x02, 0x4a
        /*00ea*/ 	.byte	0x80
	.zero		1


	//----- nvinfo : EIATTR_SYSCALL_OFFSETS
	.align		4
        /*00ec*/ 	.byte	0x04, 0x46
        /*00ee*/ 	.short	(.L_45 - .L_44)


	//   ....[0]....
.L_44:
        /*00f0*/ 	.word	0x000062c0


	//   ....[1]....
        /*00f4*/ 	.word	0x000063b0


	//   ....[2]....
        /*00f8*/ 	.word	0x00006bd0


	//   ....[3]....
        /*00fc*/ 	.word	0x00007560


	//----- nvinfo : EIATTR_MBARRIER_INSTR_OFFSETS
	.align		4
.L_45:
        /*0100*/ 	.byte	0x04, 0x39
        /*0102*/ 	.short	(.L_47 - .L_46)


	//   ....[0]....
.L_46:
        /*0104*/ 	.word	0x00000650
        /*0108*/ 	.word	0x000000ff
        /*010c*/ 	.word	0x00000000
        /*0110*/ 	.short	0x0100
        /*0112*/ 	.byte	0x04
	.zero		1


	//   ....[1]....
        /*0114*/ 	.word	0x00000660
        /*0118*/ 	.word	0x000000ff
        /*011c*/ 	.word	0x00000018
        /*0120*/ 	.short	0x0100
        /*0122*/ 	.byte	0x04
	.zero		1


	//   ....[2]....
        /*0124*/ 	.word	0x00000670
        /*0128*/ 	.word	0x000000ff
        /*012c*/ 	.word	0x00000008
        /*0130*/ 	.short	0x0100
        /*0132*/ 	.byte	0x04
	.zero		1


	//   ....[3]....
        /*0134*/ 	.word	0x00000680
        /*0138*/ 	.word	0x000000ff
        /*013c*/ 	.word	0x00000020
        /*0140*/ 	.short	0x0100
        /*0142*/ 	.byte	0x04
	.zero		1


	//   ....[4]....
        /*0144*/ 	.word	0x00000690
        /*0148*/ 	.word	0x000000ff
        /*014c*/ 	.word	0x00000010
        /*0150*/ 	.short	0x0100
        /*0152*/ 	.byte	0x04
	.zero		1


	//   ....[5]....
        /*0154*/ 	.word	0x000006a0
        /*0158*/ 	.word	0x000000ff
        /*015c*/ 	.word	0x00000028
        /*0160*/ 	.short	0x0100
        /*0162*/ 	.byte	0x04
	.zero		1


	//   ....[6]....
        /*0164*/ 	.word	0x000007c0
        /*0168*/ 	.word	0x000000ff
        /*016c*/ 	.word	0x00000030
        /*0170*/ 	.short	0x0100
        /*0172*/ 	.byte	0x04
	.zero		1


	//   ....[7]....
        /*0174*/ 	.word	0x000007d0
        /*0178*/ 	.word	0x000000ff
        /*017c*/ 	.word	0x00000048
        /*0180*/ 	.short	0x0100
        /*0182*/ 	.byte	0x04
	.zero		1


	//   ....[8]....
        /*0184*/ 	.word	0x000007e0
        /*0188*/ 	.word	0x000000ff
        /*018c*/ 	.word	0x00000038
        /*0190*/ 	.short	0x0100
        /*0192*/ 	.byte	0x04
	.zero		1


	//   ....[9]....
        /*0194*/ 	.word	0x000007f0
        /*0198*/ 	.word	0x000000ff
        /*019c*/ 	.word	0x00000050
        /*01a0*/ 	.short	0x0100
        /*01a2*/ 	.byte	0x04
	.zero		1


	//   ....[10]....
        /*01a4*/ 	.word	0x00000800
        /*01a8*/ 	.word	0x000000ff
        /*01ac*/ 	.word	0x00000040
        /*01b0*/ 	.short	0x0100
        /*01b2*/ 	.byte	0x04
	.zero		1


	//   ....[11]....
        /*01b4*/ 	.word	0x00000810
        /*01b8*/ 	.word	0x000000ff
        /*01bc*/ 	.word	0x00000058
        /*01c0*/ 	.short	0x0100
        /*01c2*/ 	.byte	0x04
	.zero		1


	//   ....[12]....
        /*01c4*/ 	.word	0x000008f0
        /*01c8*/ 	.word	0x000000ff
        /*01cc*/ 	.word	0x00000060
        /*01d0*/ 	.short	0x0100
        /*01d2*/ 	.byte	0x06
	.zero		1


	//   ....[13]....
        /*01d4*/ 	.word	0x00000900
        /*01d8*/ 	.word	0x000000ff
        /*01dc*/ 	.word	0x00000068
        /*01e0*/ 	.short	0x0100
        /*01e2*/ 	.byte	0x06
	.zero		1


	//   ....[14]....
        /*01e4*/ 	.word	0x00000a30
        /*01e8*/ 	.word	0x000000ff
        /*01ec*/ 	.word	0x00000070
        /*01f0*/ 	.short	0x0100
        /*01f2*/ 	.byte	0x06
	.zero		1


	//   ....[15]....
        /*01f4*/ 	.word	0x00000a40
        /*01f8*/ 	.word	0x000000ff
        /*01fc*/ 	.word	0x00000080
        /*0200*/ 	.short	0x0100
        /*0202*/ 	.byte	0x06
	.zero		1


	//   ....[16]....
        /*0204*/ 	.word	0x00000a50
        /*0208*/ 	.word	0x000000ff
        /*020c*/ 	.word	0x00000078
        /*0210*/ 	.short	0x0100
        /*0212*/ 	.byte	0x06
	.zero		1


	//   ....[17]....
        /*0214*/ 	.word	0x00000a60
        /*0218*/ 	.word	0x000000ff
        /*021c*/ 	.word	0x00000088
        /*0220*/ 	.short	0x0100
        /*0222*/ 	.byte	0x06
	.zero		1


	//   ....[18]....
        /*0224*/ 	.word	0x00000b80
        /*0228*/ 	.word	0x000000ff
        /*022c*/ 	.word	0x00000090
        /*0230*/ 	.short	0x0100
        /*0232*/ 	.byte	0x04
	.zero		1


	//   ....[19]....
        /*0234*/ 	.word	0x00000b90
        /*0238*/ 	.word	0x000000ff
        /*023c*/ 	.word	0x000000b0
        /*0240*/ 	.short	0x0100
        /*0242*/ 	.byte	0x04
	.zero		1


	//   ....[20]....
        /*0244*/ 	.word	0x00000ba0
        /*0248*/ 	.word	0x000000ff
        /*024c*/ 	.word	0x00000098
        /*0250*/ 	.short	0x0100
        /*0252*/ 	.byte	0x04
	.zero		1


	//   ....[21]....
        /*0254*/ 	.word	0x00000bb0
        /*0258*/ 	.word	0x000000ff
        /*025c*/ 	.word	0x000000b8
        /*0260*/ 	.short	0x0100
        /*0262*/ 	.byte	0x04
	.zero		1


	//   ....[22]....
        /*0264*/ 	.word	0x00000bc0
        /*0268*/ 	.word	0x000000ff
        /*026c*/ 	.word	0x000000a0
        /*0270*/ 	.short	0x0100
        /*0272*/ 	.byte	0x04
	.zero		1


	//   ....[23]....
        /*0274*/ 	.word	0x00000bd0
        /*0278*/ 	.word	0x000000ff
        /*027c*/ 	.word	0x000000c0
        /*0280*/ 	.short	0x0100
        /*0282*/ 	.byte	0x04
	.zero		1


	//   ....[24]....
        /*0284*/ 	.word	0x00000be0
        /*0288*/ 	.word	0x000000ff
        /*028c*/ 	.word	0x000000a8
        /*0290*/ 	.short	0x0100
        /*0292*/ 	.byte	0x04
	.zero		1


	//   ....[25]....
        /*0294*/ 	.word	0x00000bf0
        /*0298*/ 	.word	0x000000ff
        /*029c*/ 	.word	0x000000c8
        /*02a0*/ 	.short	0x0100
        /*02a2*/ 	.byte	0x04
	.zero		1


	//   ....[26]....
        /*02a4*/ 	.word	0x00000ce0
        /*02a8*/ 	.word	0x000000ff
        /*02ac*/ 	.word	0x000000d0
        /*02b0*/ 	.short	0x0100
        /*02b2*/ 	.byte	0x04
	.zero		1


	//   ....[27]....
        /*02b4*/ 	.word	0x00000cf0
        /*02b8*/ 	.word	0x000000ff
        /*02bc*/ 	.word	0x000000e0
        /*02c0*/ 	.short	0x0100
        /*02c2*/ 	.byte	0x04
	.zero		1


	//   ....[28]....
        /*02c4*/ 	.word	0x00000d00
        /*02c8*/ 	.word	0x000000ff
        /*02cc*/ 	.word	0x000000d8
        /*02d0*/ 	.short	0x0100
        /*02d2*/ 	.byte	0x04
	.zero		1


	//   ....[29]....
        /*02d4*/ 	.word	0x00000d10
        /*02d8*/ 	.word	0x000000ff
        /*02dc*/ 	.word	0x000000e8
        /*02e0*/ 	.short	0x0100
        /*02e2*/ 	.byte	0x04
	.zero		1


	//   ....[30]....
        /*02e4*/ 	.word	0x00000e10
        /*02e8*/ 	.word	0x000000ff
        /*02ec*/ 	.word	0x000000f0
        /*02f0*/ 	.short	0x0100
        /*02f2*/ 	.byte	0x06
	.zero		1


	//   ....[31]....
        /*02f4*/ 	.word	0x00001a10
        /*02f8*/ 	.word	0x00000000
        /*02fc*/ 	.word	0x000000e0
        /*0300*/ 	.short	0x010a
        /*0302*/ 	.byte	0xff
	.zero		1


	//   ....[32]....
        /*0304*/ 	.word	0x00001a40
        /*0308*/ 	.word	0x00000000
        /*030c*/ 	.word	0x000000d0
        /*0310*/ 	.short	0x0101
        /*0312*/ 	.byte	0xff
	.zero		1


	//   ....[33]....
        /*0314*/ 	.word	0x00001b00
        /*0318*/ 	.word	0x000000ff
        /*031c*/ 	.word	0x00000018
        /*0320*/ 	.short	0x010a
        /*0322*/ 	.byte	0x04
	.zero		1


	//   ....[34]....
        /*0324*/ 	.word	0x00001bd0
        /*0328*/ 	.word	0x000000ff
        /*032c*/ 	.word	0x00000018
        /*0330*/ 	.short	0x010a
        /*0332*/ 	.byte	0x05
	.zero		1


	//   ....[35]....
        /*0334*/ 	.word	0x00001d30
        /*0338*/ 	.word	0x000000ff
        /*033c*/ 	.word	0x00000018
        /*0340*/ 	.short	0x010a
        /*0342*/ 	.byte	0x04
	.zero		1


	//   ....[36]....
        /*0344*/ 	.word	0x00001fc0
        /*0348*/ 	.word	0x000000ff
        /*034c*/ 	.word	0x00000068
        /*0350*/ 	.short	0x0101
        /*0352*/ 	.byte	0x15
	.zero		1


	//   ....[37]....
        /*0354*/ 	.word	0x00001fe0
        /*0358*/ 	.word	0x000000ff
        /*035c*/ 	.word	0x00000018
        /*0360*/ 	.short	0x010a
        /*0362*/ 	.byte	0x04
	.zero		1


	//   ....[38]....
        /*0364*/ 	.word	0x00002060
        /*0368*/ 	.word	0x000000ff
        /*036c*/ 	.word	0x00000018
        /*0370*/ 	.short	0x010a
        /*0372*/ 	.byte	0x06
	.zero		1


	//   ....[39]....
        /*0374*/ 	.word	0x000021a0
        /*0378*/ 	.word	0x000000ff
        /*037c*/ 	.word	0x00000018
        /*0380*/ 	.short	0x010a
        /*0382*/ 	.byte	0x04
	.zero		1


	//   ....[40]....
        /*0384*/ 	.word	0x00002460
        /*0388*/ 	.word	0x00000003
        /*038c*/ 	.word	0x00000070
        /*0390*/ 	.short	0x010a
        /*0392*/ 	.byte	0xff
	.zero		1


	//   ....[41]....
        /*0394*/ 	.word	0x000025b0
        /*0398*/ 	.word	0x00000000
        /*039c*/ 	.word	0x00000000
        /*03a0*/ 	.short	0x0101
        /*03a2*/ 	.byte	0xff
	.zero		1


	//   ....[42]....
        /*03a4*/ 	.word	0x00002b70
        /*03a8*/ 	.word	0x000000ff
        /*03ac*/ 	.word	0x00000000
        /*03b0*/ 	.short	0x010a
        /*03b2*/ 	.byte	0x04
	.zero		1


	//   ....[43]....
        /*03b4*/ 	.word	0x00002c00
        /*03b8*/ 	.word	0x000000ff
        /*03bc*/ 	.word	0x00000000
        /*03c0*/ 	.short	0x010a
        /*03c2*/ 	.byte	0x05
	.zero		1


	//   ....[44]....
        /*03c4*/ 	.word	0x00002ca0
        /*03c8*/ 	.word	0x00000000
        /*03cc*/ 	.word	0x00000000
        /*03d0*/ 	.short	0x010a
        /*03d2*/ 	.byte	0xff
	.zero		1


	//   ....[45]....
        /*03d4*/ 	.word	0x00002dc0
        /*03d8*/ 	.word	0x00000000
        /*03dc*/ 	.word	0x000000d0
        /*03e0*/ 	.short	0x010a
        /*03e2*/ 	.byte	0xff
	.zero		1


	//   ....[46]....
        /*03e4*/ 	.word	0x00002e30
        /*03e8*/ 	.word	0x00000000
        /*03ec*/ 	.word	0x00000000
        /*03f0*/ 	.short	0x0101
        /*03f2*/ 	.byte	0xff
	.zero		1


	//   ....[47]....
        /*03f4*/ 	.word	0x00002e50
        /*03f8*/ 	.word	0x000000ff
        /*03fc*/ 	.word	0x00000080
        /*0400*/ 	.short	0x010a
        /*0402*/ 	.byte	0x04
	.zero		1


	//   ....[48]....
        /*0404*/ 	.word	0x00002f70
        /*0408*/ 	.word	0x00000000
        /*040c*/ 	.word	0x00000070
        /*0410*/ 	.short	0x010a
        /*0412*/ 	.byte	0xff
	.zero		1


	//   ....[49]....
        /*0414*/ 	.word	0x00003070
        /*0418*/ 	.word	0x00000000
        /*041c*/ 	.word	0x00000000
        /*0420*/ 	.short	0x0101
        /*0422*/ 	.byte	0xff
	.zero		1


	//   ....[50]....
        /*0424*/ 	.word	0x00003100
        /*0428*/ 	.word	0x000000ff
        /*042c*/ 	.word	0x00000080
        /*0430*/ 	.short	0x0106
        /*0432*/ 	.byte	0x04
	.zero		1


	//   ....[51]....
        /*0434*/ 	.word	0x00003120
        /*0438*/ 	.word	0x000000ff
        /*043c*/ 	.word	0x00000080
        /*0440*/ 	.short	0x010a
        /*0442*/ 	.byte	0x04
	.zero		1


	//   ....[52]....
        /*0444*/ 	.word	0x000031b0
        /*0448*/ 	.word	0x000000ff
        /*044c*/ 	.word	0x00000080
        /*0450*/ 	.short	0x0106
        /*0452*/ 	.byte	0x07
	.zero		1


	//   ....[53]....
        /*0454*/ 	.word	0x000031f0
        /*0458*/ 	.word	0x00000000
        /*045c*/ 	.word	0x00000080
        /*0460*/ 	.short	0x010a
        /*0462*/ 	.byte	0xff
	.zero		1


	//   ....[54]....
        /*0464*/ 	.word	0x00003430
        /*0468*/ 	.word	0x000000ff
        /*046c*/ 	.word	0x00000008
        /*0470*/ 	.short	0x010a
        /*0472*/ 	.byte	0x05
	.zero		1


	//   ....[55]....
        /*0474*/ 	.word	0x00003450
        /*0478*/ 	.word	0x000000ff
        /*047c*/ 	.word	0x00000008
        /*0480*/ 	.short	0x010a
        /*0482*/ 	.byte	0x05
	.zero		1


	//   ....[56]....
        /*0484*/ 	.word	0x000035e0
        /*0488*/ 	.word	0x000000ff
        /*048c*/ 	.word	0x00000008
        /*0490*/ 	.short	0x010a
        /*0492*/ 	.byte	0x05
	.zero		1


	//   ....[57]....
        /*0494*/ 	.word	0x00003600
        /*0498*/ 	.word	0x000000ff
        /*049c*/ 	.word	0x00000008
        /*04a0*/ 	.short	0x010a
        /*04a2*/ 	.byte	0x05
	.zero		1


	//   ....[58]....
        /*04a4*/ 	.word	0x000036c0
        /*04a8*/ 	.word	0x000000ff
        /*04ac*/ 	.word	0x00000000
        /*04b0*/ 	.short	0x0101
        /*04b2*/ 	.byte	0x04
	.zero		1


	//   ....[59]....
        /*04b4*/ 	.word	0x00003a80
        /*04b8*/ 	.word	0x00000000
        /*04bc*/ 	.word	0x00000070
        /*04c0*/ 	.short	0x010a
        /*04c2*/ 	.byte	0xff
	.zero		1


	//   ....[60]....
        /*04c4*/ 	.word	0x00003b40
        /*04c8*/ 	.word	0x00000000
        /*04cc*/ 	.word	0x00000000
        /*04d0*/ 	.short	0x0101
        /*04d2*/ 	.byte	0xff
	.zero		1


	//   ....[61]....
        /*04d4*/ 	.word	0x00003c00
        /*04d8*/ 	.word	0x000000ff
        /*04dc*/ 	.word	0x00000000
        /*04e0*/ 	.short	0x010a
        /*04e2*/ 	.byte	0x04
	.zero		1


	//   ....[62]....
        /*04e4*/ 	.word	0x00003c10
        /*04e8*/ 	.word	0x000000ff
        /*04ec*/ 	.word	0x000000b0
        /*04f0*/ 	.short	0x010a
        /*04f2*/ 	.byte	0x2e
	.zero		1


	//   ....[63]....
        /*04f4*/ 	.word	0x00003cc0
        /*04f8*/ 	.word	0x000000ff
        /*04fc*/ 	.word	0x00000000
        /*0500*/ 	.short	0x010a
        /*0502*/ 	.byte	0x07
	.zero		1


	//   ....[64]....
        /*0504*/ 	.word	0x00003df0
        /*0508*/ 	.word	0x000000ff
        /*050c*/ 	.word	0x00000000
        /*0510*/ 	.short	0x010a
        /*0512*/ 	.byte	0x04
	.zero		1


	//   ....[65]....
        /*0514*/ 	.word	0x00004230
        /*0518*/ 	.word	0x000000ff
        /*051c*/ 	.word	0x00000000
        /*0520*/ 	.short	0x010a
        /*0522*/ 	.byte	0x04
	.zero		1


	//   ....[66]....
        /*0524*/ 	.word	0x000042c0
        /*0528*/ 	.word	0x000000ff
        /*052c*/ 	.word	0x00000000
        /*0530*/ 	.short	0x010a
        /*0532*/ 	.byte	0x05
	.zero		1


	//   ....[67]....
        /*0534*/ 	.word	0x00004350
        /*0538*/ 	.word	0x000000ff
        /*053c*/ 	.word	0x00000000
        /*0540*/ 	.short	0x010a
        /*0542*/ 	.byte	0x05
	.zero		1


	//   ....[68]....
        /*0544*/ 	.word	0x000043f0
        /*0548*/ 	.word	0x00000000
        /*054c*/ 	.word	0x00000000
        /*0550*/ 	.short	0x010a
        /*0552*/ 	.byte	0xff
	.zero		1


	//   ....[69]....
        /*0554*/ 	.word	0x00004430
        /*0558*/ 	.word	0x00000000
        /*055c*/ 	.word	0x00000000
        /*0560*/ 	.short	0x010a
        /*0562*/ 	.byte	0xff
	.zero		1


	//   ....[70]....
        /*0564*/ 	.word	0x000044a0
        /*0568*/ 	.word	0x000000ff
        /*056c*/ 	.word	0x00000000
        /*0570*/ 	.short	0x0101
        /*0572*/ 	.byte	0x04
	.zero		1


	//   ....[71]....
        /*0574*/ 	.word	0x000044e0
        /*0578*/ 	.word	0x000000ff
        /*057c*/ 	.word	0x000000f0
        /*0580*/ 	.short	0x010a
        /*0582*/ 	.byte	0x29
	.zero		1


	//   ....[72]....
        /*0584*/ 	.word	0x00004530
        /*0588*/ 	.word	0x000000ff
        /*058c*/ 	.word	0x00000000
        /*0590*/ 	.short	0x0101
        /*0592*/ 	.byte	0x04
	.zero		1


	//   ....[73]....
        /*0594*/ 	.word	0x00004990
        /*0598*/ 	.word	0x0000000c
        /*059c*/ 	.word	0x00000070
        /*05a0*/ 	.short	0x010a
        /*05a2*/ 	.byte	0xff
	.zero		1


	//   ....[74]....
        /*05a4*/ 	.word	0x00004b00
        /*05a8*/ 	.word	0x00000000
        /*05ac*/ 	.word	0x00000000
        /*05b0*/ 	.short	0x0101
        /*05b2*/ 	.byte	0xff
	.zero		1


	//   ....[75]....
        /*05b4*/ 	.word	0x00004f80
        /*05b8*/ 	.word	0x000000ff
        /*05bc*/ 	.word	0x00000068
        /*05c0*/ 	.short	0x010a
        /*05c2*/ 	.byte	0x1d
	.zero		1


	//   ....[76]....
        /*05c4*/ 	.word	0x00005140
        /*05c8*/ 	.word	0x000000ff
        /*05cc*/ 	.word	0x00000048
        /*05d0*/ 	.short	0x010a
        /*05d2*/ 	.byte	0x04
	.zero		1


	//   ....[77]....
        /*05d4*/ 	.word	0x00005380
        /*05d8*/ 	.word	0x000000ff
        /*05dc*/ 	.word	0x00000030
        /*05e0*/ 	.short	0x010b
        /*05e2*/ 	.byte	0x04
	.zero		1


	//   ....[78]....
        /*05e4*/ 	.word	0x00005390
        /*05e8*/ 	.word	0x000000ff
        /*05ec*/ 	.word	0x00000000
        /*05f0*/ 	.short	0x0101
        /*05f2*/ 	.byte	0x10
	.zero		1


	//   ....[79]....
        /*05f4*/ 	.word	0x000053a0
        /*05f8*/ 	.word	0x000000ff
        /*05fc*/ 	.word	0x00000048
        /*0600*/ 	.short	0x010a
        /*0602*/ 	.byte	0x05
	.zero		1


	//   ....[80]....
        /*0604*/ 	.word	0x00005600
        /*0608*/ 	.word	0x000000ff
        /*060c*/ 	.word	0x00000030
        /*0610*/ 	.short	0x010b
        /*0612*/ 	.byte	0x05
	.zero		1


	//   ....[81]....
        /*0614*/ 	.word	0x00005610
        /*0618*/ 	.word	0x000000ff
        /*061c*/ 	.word	0x00000000
        /*0620*/ 	.short	0x0101
        /*0622*/ 	.byte	0x04
	.zero		1


	//   ....[82]....
        /*0624*/ 	.word	0x000056c0
        /*0628*/ 	.word	0x000000ff
        /*062c*/ 	.word	0x00000000
        /*0630*/ 	.short	0x010a
        /*0632*/ 	.byte	0x04
	.zero		1


	//   ....[83]....
        /*0634*/ 	.word	0x00005750
        /*0638*/ 	.word	0x000000ff
        /*063c*/ 	.word	0x00000000
        /*0640*/ 	.short	0x010a
        /*0642*/ 	.byte	0x05
	.zero		1


	//   ....[84]....
        /*0644*/ 	.word	0x000057f0
        /*0648*/ 	.word	0x00000000
        /*064c*/ 	.word	0x00000000
        /*0650*/ 	.short	0x010a
        /*0652*/ 	.byte	0xff
	.zero		1


	//   ....[85]....
        /*0654*/ 	.word	0x00005b30
        /*0658*/ 	.word	0x00000000
        /*065c*/ 	.word	0x00000070
        /*0660*/ 	.short	0x010a
        /*0662*/ 	.byte	0xff
	.zero		1


	//   ....[86]....
        /*0664*/ 	.word	0x00005c00
        /*0668*/ 	.word	0x00000000
        /*066c*/ 	.word	0x00000000
        /*0670*/ 	.short	0x0101
        /*0672*/ 	.byte	0xff
	.zero		1


	//   ....[87]....
        /*0674*/ 	.word	0x00006860
        /*0678*/ 	.word	0x00000000
        /*067c*/ 	.word	0x00000030
        /*0680*/ 	.short	0x010a
        /*0682*/ 	.byte	0xff
	.zero		1


	//   ....[88]....
        /*0684*/ 	.word	0x00006890
        /*0688*/ 	.word	0x00000035
        /*068c*/ 	.word	0x00000090
        /*0690*/ 	.short	0x010a
        /*0692*/ 	.byte	0xff
	.zero		1


	//   ....[89]....
        /*0694*/ 	.word	0x000069a0
        /*0698*/ 	.word	0x00000000
        /*069c*/ 	.word	0x00000030
        /*06a0*/ 	.short	0x010a
        /*06a2*/ 	.byte	0xff
	.zero		1


	//   ....[90]....
        /*06a4*/ 	.word	0x00006ab0
        /*06a8*/ 	.word	0x00000035
        /*06ac*/ 	.word	0x00000090
        /*06b0*/ 	.short	0x010a
        /*06b2*/ 	.byte	0xff
	.zero		1


	//   ....[91]....
        /*06b4*/ 	.word	0x000072d0
        /*06b8*/ 	.word	0x00000000
        /*06bc*/ 	.word	0x00000000
        /*06c0*/ 	.short	0x0101
        /*06c2*/ 	.byte	0xff
	.zero		1


	//   ....[92]....
        /*06c4*/ 	.word	0x000072e0
        /*06c8*/ 	.word	0x00000002
        /*06cc*/ 	.word	0x00000030
        /*06d0*/ 	.short	0x010a
        /*06d2*/ 	.byte	0xff
	.zero		1


	//   ....[93]....
        /*06d4*/ 	.word	0x000073a0
        /*06d8*/ 	.word	0x00000002
        /*06dc*/ 	.word	0x00000030
        /*06e0*/ 	.short	0x010a
        /*06e2*/ 	.byte	0xff
	.zero		1


	//   ....[94]....
        /*06e4*/ 	.word	0x00007700
        /*06e8*/ 	.word	0x00000035
        /*06ec*/ 	.word	0x00000000
        /*06f0*/ 	.short	0x0101
        /*06f2*/ 	.byte	0xff
	.zero		1


	//   ....[95]....
        /*06f4*/ 	.word	0x00007cd0
        /*06f8*/ 	.word	0x00000000
        /*06fc*/ 	.word	0x00000000
        /*0700*/ 	.short	0x0101
        /*0702*/ 	.byte	0xff
	.zero		1


	//   ....[96]....
        /*0704*/ 	.word	0x00007f80
        /*0708*/ 	.word	0x000000ff
        /*070c*/ 	.word	0x00000000
        /*0710*/ 	.short	0x0101
        /*0712*/ 	.byte	0x04
	.zero		1


	//   ....[97]....
        /*0714*/ 	.word	0x00007fa0
        /*0718*/ 	.word	0x00000000
        /*071c*/ 	.word	0x000000e0
        /*0720*/ 	.short	0x010a
        /*0722*/ 	.byte	0xff
	.zero		1


	//   ....[98]....
        /*0724*/ 	.word	0x00008000
        /*0728*/ 	.word	0x00000000
        /*072c*/ 	.word	0x00000018
        /*0730*/ 	.short	0x010a
        /*0732*/ 	.byte	0xff
	.zero		1


	//   ....[99]....
        /*0734*/ 	.word	0x00008060
        /*0738*/ 	.word	0x00000000
        /*073c*/ 	.word	0x00000018
        /*0740*/ 	.short	0x010a
        /*0742*/ 	.byte	0xff
	.zero		1


	//   ....[100]....
        /*0744*/ 	.word	0x000080b0
        /*0748*/ 	.word	0x00000003
        /*074c*/ 	.word	0x00000070
        /*0750*/ 	.short	0x010a
        /*0752*/ 	.byte	0xff
	.zero		1


	//   ....[101]....
        /*0754*/ 	.word	0x00008110
        /*0758*/ 	.word	0x00000000
        /*075c*/ 	.word	0x00000000
        /*0760*/ 	.short	0x010a
        /*0762*/ 	.byte	0xff
	.zero		1


	//   ....[102]....
        /*0764*/ 	.word	0x00008170
        /*0768*/ 	.word	0x00000000
        /*076c*/ 	.word	0x00000000
        /*0770*/ 	.short	0x010a
        /*0772*/ 	.byte	0xff
	.zero		1


	//   ....[103]....
        /*0774*/ 	.word	0x000081c0
        /*0778*/ 	.word	0x00000000
        /*077c*/ 	.word	0x000000d0
        /*0780*/ 	.short	0x010a
        /*0782*/ 	.byte	0xff
	.zero		1


	//   ....[104]....
        /*0784*/ 	.word	0x00008220
        /*0788*/ 	.word	0x00000000
        /*078c*/ 	.word	0x00000080
        /*0790*/ 	.short	0x010a
        /*0792*/ 	.byte	0xff
	.zero		1


	//   ....[105]....
        /*0794*/ 	.word	0x00008270
        /*0798*/ 	.word	0x00000000
        /*079c*/ 	.word	0x00000070
        /*07a0*/ 	.short	0x010a
        /*07a2*/ 	.byte	0xff
	.zero		1


	//   ....[106]....
        /*07a4*/ 	.word	0x000082d0
        /*07a8*/ 	.word	0x00000000
        /*07ac*/ 	.word	0x00000080
        /*07b0*/ 	.short	0x010a
        /*07b2*/ 	.byte	0xff
	.zero		1


	//   ....[107]....
        /*07b4*/ 	.word	0x00008330
        /*07b8*/ 	.word	0x00000005
        /*07bc*/ 	.word	0x00000008
        /*07c0*/ 	.short	0x010a
        /*07c2*/ 	.byte	0xff
	.zero		1


	//   ....[108]....
        /*07c4*/ 	.word	0x00008410
        /*07c8*/ 	.word	0x00000003
        /*07cc*/ 	.word	0x00000008
        /*07d0*/ 	.short	0x010a
        /*07d2*/ 	.byte	0xff
	.zero		1


	//   ....[109]....
        /*07d4*/ 	.word	0x00008460
        /*07d8*/ 	.word	0x00000000
        /*07dc*/ 	.word	0x00000070
        /*07e0*/ 	.short	0x010a
        /*07e2*/ 	.byte	0xff
	.zero		1


	//   ....[110]....
        /*07e4*/ 	.word	0x000084c0
        /*07e8*/ 	.word	0x00000000
        /*07ec*/ 	.word	0x000000b0
        /*07f0*/ 	.short	0x010a
        /*07f2*/ 	.byte	0xff
	.zero		1


	//   ....[111]....
        /*07f4*/ 	.word	0x00008520
        /*07f8*/ 	.word	0x00000000
        /*07fc*/ 	.word	0x00000000
        /*0800*/ 	.short	0x010a
        /*0802*/ 	.byte	0xff
	.zero		1


	//   ....[112]....
        /*0804*/ 	.word	0x00008580
        /*0808*/ 	.word	0x00000000
        /*080c*/ 	.word	0x00000000
        /*0810*/ 	.short	0x010a
        /*0812*/ 	.byte	0xff
	.zero		1


	//   ....[113]....
        /*0814*/ 	.word	0x000085e0
        /*0818*/ 	.word	0x00000000
        /*081c*/ 	.word	0x00000000
        /*0820*/ 	.short	0x010a
        /*0822*/ 	.byte	0xff
	.zero		1


	//   ....[114]....
        /*0824*/ 	.word	0x00008640
        /*0828*/ 	.word	0x00000000
        /*082c*/ 	.word	0x00000000
        /*0830*/ 	.short	0x010a
        /*0832*/ 	.byte	0xff
	.zero		1


	//   ....[115]....
        /*0834*/ 	.word	0x000086a0
        /*0838*/ 	.word	0x00000000
        /*083c*/ 	.word	0x000000f0
        /*0840*/ 	.short	0x010a
        /*0842*/ 	.byte	0xff
	.zero		1


	//   ....[116]....
        /*0844*/ 	.word	0x000086f0
        /*0848*/ 	.word	0x0000000c
        /*084c*/ 	.word	0x00000070
        /*0850*/ 	.short	0x010a
        /*0852*/ 	.byte	0xff
	.zero		1


	//   ....[117]....
        /*0854*/ 	.word	0x00008750
        /*0858*/ 	.word	0x00000000
        /*085c*/ 	.word	0x00000068
        /*0860*/ 	.short	0x010a
        /*0862*/ 	.byte	0xff
	.zero		1


	//   ....[118]....
        /*0864*/ 	.word	0x000087b0
        /*0868*/ 	.word	0x00000000
        /*086c*/ 	.word	0x00000048
        /*0870*/ 	.short	0x010a
        /*0872*/ 	.byte	0xff
	.zero		1


	//   ....[119]....
        /*0874*/ 	.word	0x00008810
        /*0878*/ 	.word	0x00000000
        /*087c*/ 	.word	0x00000048
        /*0880*/ 	.short	0x010a
        /*0882*/ 	.byte	0xff
	.zero		1


	//   ....[120]....
        /*0884*/ 	.word	0x00008870
        /*0888*/ 	.word	0x00000000
        /*088c*/ 	.word	0x00000000
        /*0890*/ 	.short	0x010a
        /*0892*/ 	.byte	0xff
	.zero		1


	//   ....[121]....
        /*0894*/ 	.word	0x000088d0
        /*0898*/ 	.word	0x00000000
        /*089c*/ 	.word	0x00000000
        /*08a0*/ 	.short	0x010a
        /*08a2*/ 	.byte	0xff
	.zero		1


	//   ....[122]....
        /*08a4*/ 	.word	0x00008920
        /*08a8*/ 	.word	0x00000000
        /*08ac*/ 	.word	0x00000070
        /*08b0*/ 	.short	0x010a
        /*08b2*/ 	.byte	0xff
	.zero		1


	//   ....[123]....
        /*08b4*/ 	.word	0x00008970
        /*08b8*/ 	.word	0x00000000
        /*08bc*/ 	.word	0x00000030
        /*08c0*/ 	.short	0x010a
        /*08c2*/ 	.byte	0xff
	.zero		1


	//   ....[124]....
        /*08c4*/ 	.word	0x000089c0
        /*08c8*/ 	.word	0x00000035
        /*08cc*/ 	.word	0x00000090
        /*08d0*/ 	.short	0x010a
        /*08d2*/ 	.byte	0xff
	.zero		1


	//   ....[125]....
        /*08d4*/ 	.word	0x00008a10
        /*08d8*/ 	.word	0x00000002
        /*08dc*/ 	.word	0x00000030
        /*08e0*/ 	.short	0x010a
        /*08e2*/ 	.byte	0xff
	.zero		1


	//----- nvinfo : EIATTR_NUM_MBARRIERS
	.align		4
.L_47:
        /*08e4*/ 	.byte	0x03, 0x38
        /*08e6*/ 	.short	0x001f


	//----- nvinfo : EIATTR_EXIT_INSTR_OFFSETS
	.align		4
        /*08e8*/ 	.byte	0x04, 0x1c
        /*08ea*/ 	.short	(.L_49 - .L_48)


	//   ....[0]....
.L_48:
        /*08ec*/ 	.word	0x00002cd0


	//   ....[1]....
        /*08f0*/ 	.word	0x000031c0


	//   ....[2]....
        /*08f4*/ 	.word	0x00003220


	//   ....[3]....
        /*08f8*/ 	.word	0x00004760


	//   ....[4]....
        /*08fc*/ 	.word	0x00005820


	//   ....[5]....
        /*0900*/ 	.word	0x00005860


	//   ....[6]....
        /*0904*/ 	.word	0x00007e70


	//   ....[7]....
        /*0908*/ 	.word	0x00007ef0


	//   ....[8]....
        /*090c*/ 	.word	0x00007f20


	//   ....[9]....
        /*0910*/ 	.word	0x00007f90


	//----- nvinfo : EIATTR_MAX_THREADS
	.align		4
.L_49:
        /*0914*/ 	.byte	0x04, 0x05
        /*0916*/ 	.short	(.L_51 - .L_50)
.L_50:
        /*0918*/ 	.word	0x00000100
        /*091c*/ 	.word	0x00000001
        /*0920*/ 	.word	0x00000001


	//----- nvinfo : EIATTR_CRS_STACK_SIZE
	.align		4
.L_51:
        /*0924*/ 	.byte	0x04, 0x1e
        /*0926*/ 	.short	(.L_53 - .L_52)
.L_52:
        /*0928*/ 	.word	0x00000000


	//----- nvinfo : EIATTR_CBANK_PARAM_SIZE
	.align		4
.L_53:
        /*092c*/ 	.byte	0x03, 0x19
        /*092e*/ 	.short	0x0800


	//----- nvinfo : EIATTR_PARAM_CBANK
	.align		4
        /*0930*/ 	.byte	0x04, 0x0a
        /*0932*/ 	.short	(.L_55 - .L_54)
	.align		4
.L_54:
        /*0934*/ 	.word	index@(.nv.constant0._ZN7cutlass13device_kernelINS_4gemm6kernel13GemmUniversalIN4cute5tupleIJiiiiEEENS1_10collective13CollectiveMmaINS1_35MainloopSm100TmaUmmaWarpSpecializedILi3ELi2ELi4ENS5_IJNS4_1CILi2EEESB_NSA_ILi1EEEEEEEENS5_IJNSA_ILi128EEENSA_ILi64EEESF_EEENS_10bfloat16_tENS5_IJlSC_lEEESI_SJ_NS4_8TiledMMAINS4_8MMA_AtomIJNS4_26SM100_MMA_F16BF16_2x1SM_SSISI_SI_fLi128ELi64ELNS4_4UMMA5MajorE0ELSO_0ELNSN_7ScaleInE0ELSP_0EEEEEENS4_6LayoutINS5_IJSC_SC_SC_EEENS5_IJNSA_ILi0EEESU_SU_EEEEENS5_IJNS4_10UnderscoreESX_SX_EEEEENS4_28SM100_TMA_2SM_LOAD_MULTICASTENS4_14ComposedLayoutINS4_7SwizzleILi3ELi4ELi3EEENS4_18smem_ptr_flag_bitsILi16EEENSS_INS5_IJNSA_ILi8EEESG_EEENS5_IJSG_SC_EEEEEEEvNS4_8identityENS4_18SM100_TMA_2SM_LOADES1A_vS1B_EENS_8epilogue10collective18CollectiveEpilogueINS1E_23Sm100TmaWarpSpecializedILi3ELi2ELi16ELb1ELb0EEEJNS5_IJSG_SG_SF_EEENS5_IJNSS_ISG_SC_EENSS_INS5_IJNSA_ILi16EEESB_EEENS5_IJSC_NSA_ILi32EEEEEEEEEEESI_SJ_SI_SJ_NS1E_6fusion15FusionCallbacksIS1I_NS1R_17LinearCombinationISI_fSI_fLNS_15FloatRoundStyleE2EEES1J_S1Q_JEEENS4_5SM1004TMEM4LOAD26SM100_TMEM_LOAD_32dp32b16xENS4_13SM90_TMA_LOADENS11_INS12_ILi1ELi4ELi3EEES15_NSS_INS5_IJS16_S1L_EEENS5_IJS1L_SC_EEEEEEENS4_39AutoVectorizingCopyWithAssumedAlignmentILi128EEENS4_14SM90_TMA_STOREES26_S28_S28_EEEvvEEEEvNT_6ParamsE)
        /*0938*/ 	.short	0x0380
        /*093a*/ 	.short	0x0800


	//----- nvinfo : EIATTR_SW_WAR
	.align		4
.L_55:
        /*093c*/ 	.byte	0x04, 0x36
        /*093e*/ 	.short	(.L_57 - .L_56)
.L_56:
        /*0940*/ 	.word	0x00000008
.L_57:


//--------------------- .nv.callgraph             --------------------------
	.section	.nv.callgraph,"",@"SHT_CUDA_CALLGRAPH"
	.align	4
	.sectionentsize	8
	.align		4
        /*0000*/ 	.word	0x00000000
	.align		4
        /*0004*/ 	.word	0xffffffff
	.align		4
        /*0008*/ 	.word	index@(_ZN7cutlass13device_kernelINS_4gemm6kernel13GemmUniversalIN4cute5tupleIJiiiiEEENS1_10collective13CollectiveMmaINS1_35MainloopSm100TmaUmmaWarpSpecializedILi3ELi2ELi4ENS5_IJNS4_1CILi2EEESB_NSA_ILi1EEEEEEEENS5_IJNSA_ILi128EEENSA_ILi64EEESF_EEENS_10bfloat16_tENS5_IJlSC_lEEESI_SJ_NS4_8TiledMMAINS4_8MMA_AtomIJNS4_26SM100_MMA_F16BF16_2x1SM_SSISI_SI_fLi128ELi64ELNS4_4UMMA5MajorE0ELSO_0ELNSN_7ScaleInE0ELSP_0EEEEEENS4_6LayoutINS5_IJSC_SC_SC_EEENS5_IJNSA_ILi0EEESU_SU_EEEEENS5_IJNS4_10UnderscoreESX_SX_EEEEENS4_28SM100_TMA_2SM_LOAD_MULTICASTENS4_14ComposedLayoutINS4_7SwizzleILi3ELi4ELi3EEENS4_18smem_ptr_flag_bitsILi16EEENSS_INS5_IJNSA_ILi8EEESG_EEENS5_IJSG_SC_EEEEEEEvNS4_8identityENS4_18SM100_TMA_2SM_LOADES1A_vS1B_EENS_8epilogue10collective18CollectiveEpilogueINS1E_23Sm100TmaWarpSpecializedILi3ELi2ELi16ELb1ELb0EEEJNS5_IJSG_SG_SF_EEENS5_IJNSS_ISG_SC_EENSS_INS5_IJNSA_ILi16EEESB_EEENS5_IJSC_NSA_ILi32EEEEEEEEEEESI_SJ_SI_SJ_NS1E_6fusion15FusionCallbacksIS1I_NS1R_17LinearCombinationISI_fSI_fLNS_15FloatRoundStyleE2EEES1J_S1Q_JEEENS4_5SM1004TMEM4LOAD26SM100_TMEM_LOAD_32dp32b16xENS4_13SM90_TMA_LOADENS11_INS12_ILi1ELi4ELi3EEES15_NSS_INS5_IJS16_S1L_EEENS5_IJS1L_SC_EEEEEEENS4_39AutoVectorizingCopyWithAssumedAlignmentILi128EEENS4_14SM90_TMA_STOREES26_S28_S28_EEEvvEEEEvNT_6ParamsE)
	.align		4
        /*000c*/ 	.word	index@(__assertfail)
	.align		4
        /*0010*/ 	.word	0x00000000
	.align		4
        /*0014*/ 	.word	0xfffffffe
	.align		4
        /*0018*/ 	.word	0x00000000
	.align		4
        /*001c*/ 	.word	0xfffffffd
	.align		4
        /*0020*/ 	.word	0x00000000
	.align		4
        /*0024*/ 	.word	0xfffffffc


//--------------------- .nv.constant4             --------------------------
	.section	.nv.constant4,"a",@progbits
	.align	8
	.align		8
.nv.constant4:
        /*0000*/ 	.dword	__assertfail
	.align		8
        /*0008*/ 	.dword	__unnamed_1
	.align		8
        /*0010*/ 	.dword	__unnamed_2
	.align		8
        /*0018*/ 	.dword	_ZN39_INTERNAL_5aea177f_4_k_cu_3cbd7549_85144cuda3std3__45__cpo5beginE
	.align		8
        /*0020*/ 	.dword	_ZN39_INTERNAL_5aea177f_4_k_cu_3cbd7549_85144cuda3std3__45__cpo3endE
	.align		8
        /*0028*/ 	.dword	_ZN39_INTERNAL_5aea177f_4_k_cu_3cbd7549_85144cuda3std3__45__cpo6cbeginE
	.align		8
        /*0030*/ 	.dword	_ZN39_INTERNAL_5aea177f_4_k_cu_3cbd7549_85144cuda3std3__45__cpo4cendE
	.align		8
        /*0038*/ 	.dword	_ZN39_INTERNAL_5aea177f_4_k_cu_3cbd7549_85144cuda3std3__441_GLOBAL__N__5aea177f_4_k_cu_3cbd7549_85146ignoreE
	.align		8
        /*0040*/ 	.dword	_ZN39_INTERNAL_5aea177f_4_k_cu_3cbd7549_85144cuda3std3__419piecewise_constructE
	.align		8
        /*0048*/ 	.dword	_ZN39_INTERNAL_5aea177f_4_k_cu_3cbd7549_85144cuda3std3__48in_placeE
	.align		8
        /*0050*/ 	.dword	_ZN39_INTERNAL_5aea177f_4_k_cu_3cbd7549_85144cuda3std6ranges3__45__cpo4swapE
	.align		8
        /*0058*/ 	.dword	_ZN39_INTERNAL_5aea177f_4_k_cu_3cbd7549_85144cuda3std6ranges3__45__cpo9iter_moveE
	.align		8
        /*0060*/ 	.dword	_ZN39_INTERNAL_5aea177f_4_k_cu_3cbd7549_85144cute7productE
	.align		8
        /*0068*/ 	.dword	_ZN39_INTERNAL_5aea177f_4_k_cu_3cbd7549_85144cute1_E
	.align		8
        /*0070*/ 	.dword	$str$25
	.align		8
        /*0078*/ 	.dword	$str$26
	.align		8
        /*0080*/ 	.dword	$str$27
	.align		8
        /*0088*/ 	.dword	$str$28


//--------------------- .text._ZN7cutlass13device_kernelINS_4gemm6kernel13GemmUniversalIN4cute5tupleIJiiiiEEENS1_10collective13CollectiveMmaINS1_35MainloopSm100TmaUmmaWarpSpecializedILi3ELi2ELi4ENS5_IJNS4_1CILi2EEESB_NSA_ILi1EEEEEEEENS5_IJNSA_ILi128EEENSA_ILi64EEESF_EEENS_10bfloat16_tENS5_IJlSC_lEEESI_SJ_NS4_8TiledMMAINS4_8MMA_AtomIJNS4_26SM100_MMA_F16BF16_2x1SM_SSISI_SI_fLi128ELi64ELNS4_4UMMA5MajorE0ELSO_0ELNSN_7ScaleInE0ELSP_0EEEEEENS4_6LayoutINS5_IJSC_SC_SC_EEENS5_IJNSA_ILi0EEESU_SU_EEEEENS5_IJNS4_10UnderscoreESX_SX_EEEEENS4_28SM100_TMA_2SM_LOAD_MULTICASTENS4_14ComposedLayoutINS4_7SwizzleILi3ELi4ELi3EEENS4_18smem_ptr_flag_bitsILi16EEENSS_INS5_IJNSA_ILi8EEESG_EEENS5_IJSG_SC_EEEEEEEvNS4_8identityENS4_18SM100_TMA_2SM_LOADES1A_vS1B_EENS_8epilogue10collective18CollectiveEpilogueINS1E_23Sm100TmaWarpSpecializedILi3ELi2ELi16ELb1ELb0EEEJNS5_IJSG_SG_SF_EEENS5_IJNSS_ISG_SC_EENSS_INS5_IJNSA_ILi16EEESB_EEENS5_IJSC_NSA_ILi32EEEEEEEEEEESI_SJ_SI_SJ_NS1E_6fusion15FusionCallbacksIS1I_NS1R_17LinearCombinationISI_fSI_fLNS_15FloatRoundStyleE2EEES1J_S1Q_JEEENS4_5SM1004TMEM4LOAD26SM100_TMEM_LOAD_32dp32b16xENS4_13SM90_TMA_LOADENS11_INS12_ILi1ELi4ELi3EEES15_NSS_INS5_IJS16_S1L_EEENS5_IJS1L_SC_EEEEEEENS4_39AutoVectorizingCopyWithAssumedAlignmentILi128EEENS4_14SM90_TMA_STOREES26_S28_S28_EEEvvEEEEvNT_6ParamsE --------------------------
	.section	.text._ZN7cutlass13device_kernelINS_4gemm6kernel13GemmUniversalIN4cute5tupleIJiiiiEEENS1_10collective13CollectiveMmaINS1_35MainloopSm100TmaUmmaWarpSpecializedILi3ELi2ELi4ENS5_IJNS4_1CILi2EEESB_NSA_ILi1EEEEEEEENS5_IJNSA_ILi128EEENSA_ILi64EEESF_EEENS_10bfloat16_tENS5_IJlSC_lEEESI_SJ_NS4_8TiledMMAINS4_8MMA_AtomIJNS4_26SM100_MMA_F16BF16_2x1SM_SSISI_SI_fLi128ELi64ELNS4_4UMMA5MajorE0ELSO_0ELNSN_7ScaleInE0ELSP_0EEEEEENS4_6LayoutINS5_IJSC_SC_SC_EEENS5_IJNSA_ILi0EEESU_SU_EEEEENS5_IJNS4_10UnderscoreESX_SX_EEEEENS4_28SM100_TMA_2SM_LOAD_MULTICASTENS4_14ComposedLayoutINS4_7SwizzleILi3ELi4ELi3EEENS4_18smem_ptr_flag_bitsILi16EEENSS_INS5_IJNSA_ILi8EEESG_EEENS5_IJSG_SC_EEEEEEEvNS4_8identityENS4_18SM100_TMA_2SM_LOADES1A_vS1B_EENS_8epilogue10collective18CollectiveEpilogueINS1E_23Sm100TmaWarpSpecializedILi3ELi2ELi16ELb1ELb0EEEJNS5_IJSG_SG_SF_EEENS5_IJNSS_ISG_SC_EENSS_INS5_IJNSA_ILi16EEESB_EEENS5_IJSC_NSA_ILi32EEEEEEEEEEESI_SJ_SI_SJ_NS1E_6fusion15FusionCallbacksIS1I_NS1R_17LinearCombinationISI_fSI_fLNS_15FloatRoundStyleE2EEES1J_S1Q_JEEENS4_5SM1004TMEM4LOAD26SM100_TMEM_LOAD_32dp32b16xENS4_13SM90_TMA_LOADENS11_INS12_ILi1ELi4ELi3EEES15_NSS_INS5_IJS16_S1L_EEENS5_IJS1L_SC_EEEEEEENS4_39AutoVectorizingCopyWithAssumedAlignmentILi128EEENS4_14SM90_TMA_STOREES26_S28_S28_EEEvvEEEEvNT_6ParamsE,"ax",@progbits
	.align	128
.text._ZN7cutlass13device_kernelINS_4gemm6kernel13GemmUniversalIN4cute5tupleIJiiiiEEENS1_10collective13CollectiveMmaINS1_35MainloopSm100TmaUmmaWarpSpecializedILi3ELi2ELi4ENS5_IJNS4_1CILi2EEESB_NSA_ILi1EEEEEEEENS5_IJNSA_ILi128EEENSA_ILi64EEESF_EEENS_10bfloat16_tENS5_IJlSC_lEEESI_SJ_NS4_8TiledMMAINS4_8MMA_AtomIJNS4_26SM100_MMA_F16BF16_2x1SM_SSISI_SI_fLi128ELi64ELNS4_4UMMA5MajorE0ELSO_0ELNSN_7ScaleInE0ELSP_0EEEEEENS4_6LayoutINS5_IJSC_SC_SC_EEENS5_IJNSA_ILi0EEESU_SU_EEEEENS5_IJNS4_10UnderscoreESX_SX_EEEEENS4_28SM100_TMA_2SM_LOAD_MULTICASTENS4_14ComposedLayoutINS4_7SwizzleILi3ELi4ELi3EEENS4_18smem_ptr_flag_bitsILi16EEENSS_INS5_IJNSA_ILi8EEESG_EEENS5_IJSG_SC_EEEEEEEvNS4_8identityENS4_18SM100_TMA_2SM_LOADES1A_vS1B_EENS_8epilogue10collective18CollectiveEpilogueINS1E_23Sm100TmaWarpSpecializedILi3ELi2ELi16ELb1ELb0EEEJNS5_IJSG_SG_SF_EEENS5_IJNSS_ISG_SC_EENSS_INS5_IJNSA_ILi16EEESB_EEENS5_IJSC_NSA_ILi32EEEEEEEEEEESI_SJ_SI_SJ_NS1E_6fusion15FusionCallbacksIS1I_NS1R_17LinearCombinationISI_fSI_fLNS_15FloatRoundStyleE2EEES1J_S1Q_JEEENS4_5SM1004TMEM4LOAD26SM100_TMEM_LOAD_32dp32b16xENS4_13SM90_TMA_LOADENS11_INS12_ILi1ELi4ELi3EEES15_NSS_INS5_IJS16_S1L_EEENS5_IJS1L_SC_EEEEEEENS4_39AutoVectorizingCopyWithAssumedAlignmentILi128EEENS4_14SM90_TMA_STOREES26_S28_S28_EEEvvEEEEvNT_6ParamsE:
        .type           _ZN7cutlass13device_kernelINS_4gemm6kernel13GemmUniversalIN4cute5tupleIJiiiiEEENS1_10collective13CollectiveMmaINS1_35MainloopSm100TmaUmmaWarpSpecializedILi3ELi2ELi4ENS5_IJNS4_1CILi2EEESB_NSA_ILi1EEEEEEEENS5_IJNSA_ILi128EEENSA_ILi64EEESF_EEENS_10bfloat16_tENS5_IJlSC_lEEESI_SJ_NS4_8TiledMMAINS4_8MMA_AtomIJNS4_26SM100_MMA_F16BF16_2x1SM_SSISI_SI_fLi128ELi64ELNS4_4UMMA5MajorE0ELSO_0ELNSN_7ScaleInE0ELSP_0EEEEEENS4_6LayoutINS5_IJSC_SC_SC_EEENS5_IJNSA_ILi0EEESU_SU_EEEEENS5_IJNS4_10UnderscoreESX_SX_EEEEENS4_28SM100_TMA_2SM_LOAD_MULTICASTENS4_14ComposedLayoutINS4_7SwizzleILi3ELi4ELi3EEENS4_18smem_ptr_flag_bitsILi16EEENSS_INS5_IJNSA_ILi8EEESG_EEENS5_IJSG_SC_EEEEEEEvNS4_8identityENS4_18SM100_TMA_2SM_LOADES1A_vS1B_EENS_8epilogue10collective18CollectiveEpilogueINS1E_23Sm100TmaWarpSpecializedILi3ELi2ELi16ELb1ELb0EEEJNS5_IJSG_SG_SF_EEENS5_IJNSS_ISG_SC_EENSS_INS5_IJNSA_ILi16EEESB_EEENS5_IJSC_NSA_ILi32EEEEEEEEEEESI_SJ_SI_SJ_NS1E_6fusion15FusionCallbacksIS1I_NS1R_17LinearCombinationISI_fSI_fLNS_15FloatRoundStyleE2EEES1J_S1Q_JEEENS4_5SM1004TMEM4LOAD26SM100_TMEM_LOAD_32dp32b16xENS4_13SM90_TMA_LOADENS11_INS12_ILi1ELi4ELi3EEES15_NSS_INS5_IJS16_S1L_EEENS5_IJS1L_SC_EEEEEEENS4_39AutoVectorizingCopyWithAssumedAlignmentILi128EEENS4_14SM90_TMA_STOREES26_S28_S28_EEEvvEEEEvNT_6ParamsE,@function
        .size           _ZN7cutlass13device_kernelINS_4gemm6kernel13GemmUniversalIN4cute5tupleIJiiiiEEENS1_10collective13CollectiveMmaINS1_35MainloopSm100TmaUmmaWarpSpecializedILi3ELi2ELi4ENS5_IJNS4_1CILi2EEESB_NSA_ILi1EEEEEEEENS5_IJNSA_ILi128EEENSA_ILi64EEESF_EEENS_10bfloat16_tENS5_IJlSC_lEEESI_SJ_NS4_8TiledMMAINS4_8MMA_AtomIJNS4_26SM100_MMA_F16BF16_2x1SM_SSISI_SI_fLi128ELi64ELNS4_4UMMA5MajorE0ELSO_0ELNSN_7ScaleInE0ELSP_0EEEEEENS4_6LayoutINS5_IJSC_SC_SC_EEENS5_IJNSA_ILi0EEESU_SU_EEEEENS5_IJNS4_10UnderscoreESX_SX_EEEEENS4_28SM100_TMA_2SM_LOAD_MULTICASTENS4_14ComposedLayoutINS4_7SwizzleILi3ELi4ELi3EEENS4_18smem_ptr_flag_bitsILi16EEENSS_INS5_IJNSA_ILi8EEESG_EEENS5_IJSG_SC_EEEEEEEvNS4_8identityENS4_18SM100_TMA_2SM_LOADES1A_vS1B_EENS_8epilogue10collective18CollectiveEpilogueINS1E_23Sm100TmaWarpSpecializedILi3ELi2ELi16ELb1ELb0EEEJNS5_IJSG_SG_SF_EEENS5_IJNSS_ISG_SC_EENSS_INS5_IJNSA_ILi16EEESB_EEENS5_IJSC_NSA_ILi32EEEEEEEEEEESI_SJ_SI_SJ_NS1E_6fusion15FusionCallbacksIS1I_NS1R_17LinearCombinationISI_fSI_fLNS_15FloatRoundStyleE2EEES1J_S1Q_JEEENS4_5SM1004TMEM4LOAD26SM100_TMEM_LOAD_32dp32b16xENS4_13SM90_TMA_LOADENS11_INS12_ILi1ELi4ELi3EEES15_NSS_INS5_IJS16_S1L_EEENS5_IJS1L_SC_EEEEEEENS4_39AutoVectorizingCopyWithAssumedAlignmentILi128EEENS4_14SM90_TMA_STOREES26_S28_S28_EEEvvEEEEvNT_6ParamsE,(.L_x_176 - _ZN7cutlass13device_kernelINS_4gemm6kernel13GemmUniversalIN4cute5tupleIJiiiiEEENS1_10collective13CollectiveMmaINS1_35MainloopSm100TmaUmmaWarpSpecializedILi3ELi2ELi4ENS5_IJNS4_1CILi2EEESB_NSA_ILi1EEEEEEEENS5_IJNSA_ILi128EEENSA_ILi64EEESF_EEENS_10bfloat16_tENS5_IJlSC_lEEESI_SJ_NS4_8TiledMMAINS4_8MMA_AtomIJNS4_26SM100_MMA_F16BF16_2x1SM_SSISI_SI_fLi128ELi64ELNS4_4UMMA5MajorE0ELSO_0ELNSN_7ScaleInE0ELSP_0EEEEEENS4_6LayoutINS5_IJSC_SC_SC_EEENS5_IJNSA_ILi0EEESU_SU_EEEEENS5_IJNS4_10UnderscoreESX_SX_EEEEENS4_28SM100_TMA_2SM_LOAD_MULTICASTENS4_14ComposedLayoutINS4_7SwizzleILi3ELi4ELi3EEENS4_18smem_ptr_flag_bitsILi16EEENSS_INS5_IJNSA_ILi8EEESG_EEENS5_IJSG_SC_EEEEEEEvNS4_8identityENS4_18SM100_TMA_2SM_LOADES1A_vS1B_EENS_8epilogue10collective18CollectiveEpilogueINS1E_23Sm100TmaWarpSpecializedILi3ELi2ELi16ELb1ELb0EEEJNS5_IJSG_SG_SF_EEENS5_IJNSS_ISG_SC_EENSS_INS5_IJNSA_ILi16EEESB_EEENS5_IJSC_NSA_ILi32EEEEEEEEEEESI_SJ_SI_SJ_NS1E_6fusion15FusionCallbacksIS1I_NS1R_17LinearCombinationISI_fSI_fLNS_15FloatRoundStyleE2EEES1J_S1Q_JEEENS4_5SM1004TMEM4LOAD26SM100_TMEM_LOAD_32dp32b16xENS4_13SM90_TMA_LOADENS11_INS12_ILi1ELi4ELi3EEES15_NSS_INS5_IJS16_S1L_EEENS5_IJS1L_SC_EEEEEEENS4_39AutoVectorizingCopyWithAssumedAlignmentILi128EEENS4_14SM90_TMA_STOREES26_S28_S28_EEEvvEEEEvNT_6ParamsE)
        .other          _ZN7cutlass13device_kernelINS_4gemm6kernel13GemmUniversalIN4cute5tupleIJiiiiEEENS1_10collective13CollectiveMmaINS1_35MainloopSm100TmaUmmaWarpSpecializedILi3ELi2ELi4ENS5_IJNS4_1CILi2EEESB_NSA_ILi1EEEEEEEENS5_IJNSA_ILi128EEENSA_ILi64EEESF_EEENS_10bfloat16_tENS5_IJlSC_lEEESI_SJ_NS4_8TiledMMAINS4_8MMA_AtomIJNS4_26SM100_MMA_F16BF16_2x1SM_SSISI_SI_fLi128ELi64ELNS4_4UMMA5MajorE0ELSO_0ELNSN_7ScaleInE0ELSP_0EEEEEENS4_6LayoutINS5_IJSC_SC_SC_EEENS5_IJNSA_ILi0EEESU_SU_EEEEENS5_IJNS4_10UnderscoreESX_SX_EEEEENS4_28SM100_TMA_2SM_LOAD_MULTICASTENS4_14ComposedLayoutINS4_7SwizzleILi3ELi4ELi3EEENS4_18smem_ptr_flag_bitsILi16EEENSS_INS5_IJNSA_ILi8EEESG_EEENS5_IJSG_SC_EEEEEEEvNS4_8identityENS4_18SM100_TMA_2SM_LOADES1A_vS1B_EENS_8epilogue10collective18CollectiveEpilogueINS1E_23Sm100TmaWarpSpecializedILi3ELi2ELi16ELb1ELb0EEEJNS5_IJSG_SG_SF_EEENS5_IJNSS_ISG_SC_EENSS_INS5_IJNSA_ILi16EEESB_EEENS5_IJSC_NSA_ILi32EEEEEEEEEEESI_SJ_SI_SJ_NS1E_6fusion15FusionCallbacksIS1I_NS1R_17LinearCombinationISI_fSI_fLNS_15FloatRoundStyleE2EEES1J_S1Q_JEEENS4_5SM1004TMEM4LOAD26SM100_TMEM_LOAD_32dp32b16xENS4_13SM90_TMA_LOADENS11_INS12_ILi1ELi4ELi3EEES15_NSS_INS5_IJS16_S1L_EEENS5_IJS1L_SC_EEEEEEENS4_39AutoVectorizingCopyWithAssumedAlignmentILi128EEENS4_14SM90_TMA_STOREES26_S28_S28_EEEvvEEEEvNT_6ParamsE,@"STO_CUDA_ENTRY STV_DEFAULT"
_ZN7cutlass13device_kernelINS_4gemm6kernel13GemmUniversalIN4cute5tupleIJiiiiEEENS1_10collective13CollectiveMmaINS1_35MainloopSm100TmaUmmaWarpSpecializedILi3ELi2ELi4ENS5_IJNS4_1CILi2EEESB_NSA_ILi1EEEEEEEENS5_IJNSA_ILi128EEENSA_ILi64EEESF_EEENS_10bfloat16_tENS5_IJlSC_lEEESI_SJ_NS4_8TiledMMAINS4_8MMA_AtomIJNS4_26SM100_MMA_F16BF16_2x1SM_SSISI_SI_fLi128ELi64ELNS4_4UMMA5MajorE0ELSO_0ELNSN_7ScaleInE0ELSP_0EEEEEENS4_6LayoutINS5_IJSC_SC_SC_EEENS5_IJNSA_ILi0EEESU_SU_EEEEENS5_IJNS4_10UnderscoreESX_SX_EEEEENS4_28SM100_TMA_2SM_LOAD_MULTICASTENS4_14ComposedLayoutINS4_7SwizzleILi3ELi4ELi3EEENS4_18smem_ptr_flag_bitsILi16EEENSS_INS5_IJNSA_ILi8EEESG_EEENS5_IJSG_SC_EEEEEEEvNS4_8identityENS4_18SM100_TMA_2SM_LOADES1A_vS1B_EENS_8epilogue10collective18CollectiveEpilogueINS1E_23Sm100TmaWarpSpecializedILi3ELi2ELi16ELb1ELb0EEEJNS5_IJSG_SG_SF_EEENS5_IJNSS_ISG_SC_EENSS_INS5_IJNSA_ILi16EEESB_EEENS5_IJSC_NSA_ILi32EEEEEEEEEEESI_SJ_SI_SJ_NS1E_6fusion15FusionCallbacksIS1I_NS1R_17LinearCombinationISI_fSI_fLNS_15FloatRoundStyleE2EEES1J_S1Q_JEEENS4_5SM1004TMEM4LOAD26SM100_TMEM_LOAD_32dp32b16xENS4_13SM90_TMA_LOADENS11_INS12_ILi1ELi4ELi3EEES15_NSS_INS5_IJS16_S1L_EEENS5_IJS1L_SC_EEEEEEENS4_39AutoVectorizingCopyWithAssumedAlignmentILi128EEENS4_14SM90_TMA_STOREES26_S28_S28_EEEvvEEEEvNT_6ParamsE:
[----:B------:R-:W1:Y:S01]  /*0000*/  LDC R1, c[0x0][0x37c] ;  /* 0x0000df00ff017b82 */ /* 0x000e620000000800 */
[----:B------:R-:W2:Y:S01]  /*0010*/  S2R R58, SR_TID.X ;  /* 0x00000000003a7919 */ /* 0x000ea20000002100 */
[----:B------:R-:W3:Y:S06]  /*0020*/  LDCU.64 UR8, c[0x0][0x890] ;  /* 0x00011200ff0877ac */ /* 0x000eec0008000a00 */
[----:B------:R-:W4:Y:S01]  /*0030*/  S2UR UR55, SR_CgaCtaId ;  /* 0x00000000003779c3 */ /* 0x000f220000008800 */
[----:B------:R-:W-:Y:S02]  /*0040*/  PRMT R46, RZ, 0x7610, R46 ;  /* 0x00007610ff2e7816 */ /* 0x000fe4000000002e */
[----:B------:R-:W-:Y:S01]  /*0050*/  ELECT P1, URZ, PT ;  /* 0x0000000000ff782f */ /* 0x000fe20003820000 */
[----:B---3--:R-:W-:-:S04]  /*0060*/  UISETP.NE.U32.AND UP0, UPT, UR8, URZ, UPT ;  /* 0x000000ff0800728c */ /* 0x008fc8000bf05070 */
[----:B------:R-:W-:Y:S02]  /*0070*/  UISETP.NE.AND.EX UP0, UPT, UR9, URZ, UPT, UP0 ;  /* 0x000000ff0900728c */ /* 0x000fe4000bf05300 */
[----:B----4-:R-:W-:Y:S02]  /*0080*/  ULOP3.LUT UR68, UR55, 0x1, URZ, 0xc0, !UPT ;  /* 0x0000000137447892 */ /* 0x010fe4000f8ec0ff */
[----:B------:R-:W-:Y:S01]  /*0090*/  ULOP3.LUT UR69, UR55, 0x1, URZ, 0x3c, !UPT ;  /* 0x0000000137457892 */ /* 0x000fe2000f8e3cff */
[----:B--2---:R-:W-:-:S05]  /*00a0*/  SHF.R.U32.HI R47, RZ, 0x5, R58 ;  /* 0x00000005ff2f7819 */ /* 0x004fca000001163a */
[----:B------:R-:W2:Y:S02]  /*00b0*/  SHFL.IDX PT, R0, R47, RZ, 0x1f ;  /* 0x00001fff2f007589 */ /* 0x000ea400000e0000 */
[----:B--2---:R-:W-:Y:S01]  /*00c0*/  R2UR UR18, R0 ;  /* 0x00000000001272ca */ /* 0x004fe200000e0000 */
[----:B-1----:R-:W-:-:S14]  /*00d0*/  BRA.U UP0, `(.L_x_0) ;  /* 0x0000000100307547 */ /* 0x002fdc000b800000 */
[----:B------:R-:W1:Y:S02]  /*00e0*/  LDCU.64 UR4, c[0x0][0x888] ;  /* 0x00011100ff0477ac */ /* 0x000e640008000a00 */
[----:B-1----:R-:W-:-:S04]  /*00f0*/  UISETP.NE.U32.AND UP0, UPT, UR4, URZ, UPT ;  /* 0x000000ff0400728c */ /* 0x002fc8000bf05070 */
[----:B------:R-:W-:-:S09]  /*0100*/  UISETP.NE.AND.EX UP0, UPT, UR5, URZ, UPT, UP0 ;  /* 0x000000ff0500728c */ /* 0x000fd2000bf05300 */
[----:B------:R-:W-:Y:S05]  /*0110*/  BRA.U !UP0, `(.L_x_1) ;  /* 0x0000000108147547 */ /* 0x000fea000b800000 */
[----:B------:R-:W1:Y:S01]  /*0120*/  LDC.64 R26, c[0x0][0x888] ;  /* 0x00022200ff1a7b82 */ /* 0x000e620000000a00 */
[----:B------:R-:W1:Y:S02]  /*0130*/  LDCU.64 UR4, c[0x0][0x358] ;  /* 0x00006b00ff0477ac */ /* 0x000e640008000a00 */
[----:B-1----:R1:W5:Y:S01]  /*0140*/  LDG.E R26, desc[UR4][R26.64] ;  /* 0x000000041a1a7981 */ /* 0x002362000c1e1900 */
[----:B------:R-:W-:Y:S01]  /*0150*/  HFMA2 R46, -RZ, RZ, 0, 5.9604644775390625e-08 ;  /* 0x00000001ff2e7431 */ /* 0x000fe200000001ff */
[----:B------:R-:W-:Y:S05]  /*0160*/  BRA `(.L_x_0) ;  /* 0x00000000000c7947 */ /* 0x000fea0003800000 */
.L_x_1:
[----:B------:R-:W1:Y:S01]  /*0170*/  LDCU UR4, c[0x0][0x880] ;  /* 0x00011000ff0477ac */ /* 0x000e620008000800 */
[----:B------:R-:W-:Y:S01]  /*0180*/  HFMA2 R46, -RZ, RZ, 0, 5.9604644775390625e-08 ;  /* 0x00000001ff2e7431 */ /* 0x000fe200000001ff */
[----:B-1----:R-:W-:-:S07]  /*0190*/  MOV R26, UR4 ;  /* 0x00000004001a7c02 */ /* 0x002fce0008000f00 */
.L_x_0:
[----:B------:R-:W2:Y:S02]  /*01a0*/  LDCU.64 UR4, c[0x0][0x8b0] ;  /* 0x00011600ff0477ac */ /* 0x000ea40008000a00 */
[----:B--2---:R-:W-:-:S04]  /*01b0*/  UISETP.NE.U32.AND UP0, UPT, UR4, URZ, UPT ;  /* 0x000000ff0400728c */ /* 0x004fc8000bf05070 */
[----:B------:R-:W-:-:S09]  /*01c0*/  UISETP.NE.AND.EX UP0, UPT, UR5, URZ, UPT, UP0 ;  /* 0x000000ff0500728c */ /* 0x000fd2000bf05300 */
[----:B------:R-:W-:Y:S05]  /*01d0*/  BRA.U UP0, `(.L_x_2) ;  /* 0x0000000100287547 */ /* 0x000fea000b800000 */
[----:B------:R-:W2:Y:S02]  /*01e0*/  LDCU.64 UR4, c[0x0][0x8a8] ;  /* 0x00011500ff0477ac */ /* 0x000ea40008000a00 */
[----:B--2---:R-:W-:-:S04]  /*01f0*/  UISETP.NE.U32.AND UP0, UPT, UR4, URZ, UPT ;  /* 0x000000ff0400728c */ /* 0x004fc8000bf05070 */
[----:B------:R-:W-:-:S09]  /*0200*/  UISETP.NE.AND.EX UP0, UPT, UR5, URZ, UPT, UP0 ;  /* 0x000000ff0500728c */ /* 0x000fd2000bf05300 */
[----:B------:R-:W-:Y:S05]  /*0210*/  BRA.U !UP0, `(.L_x_3) ;  /* 0x0000000108107547 */ /* 0x000fea000b800000 */
[----:B------:R-:W2:Y:S01]  /*0220*/  LDC.64 R24, c[0x0][0x8a8] ;  /* 0x00022a00ff187b82 */ /* 0x000ea20000000a00 */
[----:B------:R-:W2:Y:S02]  /*0230*/  LDCU.64 UR4, c[0x0][0x358] ;  /* 0x00006b00ff0477ac */ /* 0x000ea40008000a00 */
[----:B--2---:R2:W5:Y:S01]  /*0240*/  LDG.E R24, desc[UR4][R24.64] ;  /* 0x0000000418187981 */ /* 0x004562000c1e1900 */
[----:B------:R-:W-:Y:S05]  /*0250*/  BRA `(.L_x_2) ;  /* 0x0000000000087947 */ /* 0x000fea0003800000 */
.L_x_3:
[----:B------:R-:W2:Y:S02]  /*0260*/  LDCU UR4, c[0x0][0x8a0] ;  /* 0x00011400ff0477ac */ /* 0x000ea40008000800 */
[----:B--2---:R-:W-:Y:S02]  /*0270*/  MOV R24, UR4 ;  /* 0x0000000400187c02 */ /* 0x004fe40008000f00 */
.L_x_2:
[----:B------:R-:W-:Y:S01]  /*0280*/  IMAD.U32 R0, RZ, RZ, UR18 ;  /* 0x00000012ff007e24 */ /* 0x000fe2000f8e00ff */
[----:B------:R-:W-:Y:S04]  /*0290*/  BSSY.RECONVERGENT B0, `(.L_x_4) ;  /* 0x000000c000007945 */ /* 0x000fe80003800200 */
[C---:B------:R-:W-:Y:S02]  /*02a0*/  ISETP.NE.OR P2, PT, R0.reuse, 0x1, !P1 ;  /* 0x000000010000780c */ /* 0x040fe40004f45670 */
[----:B------:R-:W-:-:S11]  /*02b0*/  ISETP.NE.OR P0, PT, R0, 0x3, !P1 ;  /* 0x000000030000780c */ /* 0x000fd60004f05670 */
[----:B------:R-:W-:Y:S05]  /*02c0*/  @P2 BRA `(.L_x_5) ;  /* 0x0000000000202947 */ /* 0x000fea0003800000 */
[----:B------:R-:W3:Y:S02]  /*02d0*/  LDCU.64 UR4, c[0x0][0x348] ;  /* 0x00006900ff0477ac */ /* 0x000ee40008000a00 */
[----:B---3--:R-:W-:Y:S02]  /*02e0*/  UIADD3 UR6, UP1, UPT, UR4, 0x80, URZ ;  /* 0x0000008004067890 */ /* 0x008fe4000ff3e0ff */
[----:B------:R-:W-:Y:S02]  /*02f0*/  UIADD3 UR4, UP0, UPT, UR4, 0x180, URZ ;  /* 0x0000018004047890 */ /* 0x000fe4000ff1e0ff */
[----:B------:R-:W-:Y:S02]  /*0300*/  UIADD3.X UR7, UPT, UPT, URZ, UR5, URZ, UP1, !UPT ;  /* 0x00000005ff077290 */ /* 0x000fe40008ffe4ff */
[----:B------:R-:W-:-:S07]  /*0310*/  UIADD3.X UR5, UPT, UPT, URZ, UR5, URZ, UP0, !UPT ;  /* 0x00000005ff057290 */ /* 0x000fce00087fe4ff */
[----:B------:R3:W-:Y:S02]  /*0320*/  UTMACCTL.PF [UR6] ;  /* 0x00000000060079b9 */ /* 0x0007e40008040000 */
[----:B------:R3:W-:Y:S02]  /*0330*/  UTMACCTL.PF [UR4] ;  /* 0x00000000040079b9 */ /* 0x0007e40008040000 */
[----:B---3--:R-:W-:Y:S01]  /*0340*/  NOP ;  /* 0x0000000000007918 */ /* 0x008fe20000000000 */
.L_x_5:
[----:B------:R-:W-:Y:S05]  /*0350*/  BSYNC.RECONVERGENT B0 ;  /* 0x0000000000007941 */ /* 0x000fea0003800200 */
.L_x_4:
[----:B------:R-:W-:Y:S04]  /*0360*/  BSSY.RECONVERGENT B0, `(.L_x_6) ;  /* 0x000000a000007945 */ /* 0x000fe80003800200 */
        /* <DEDUP_REMOVED lines=9> */
.L_x_7:
[----:B------:R-:W-:Y:S05]  /*0400*/  BSYNC.RECONVERGENT B0 ;  /* 0x0000000000007941 */ /* 0x000fea0003800200 */
.L_x_6:
[----:B------:R-:W3:Y:S01]  /*0410*/  LDCU.64 UR4, c[0x0][0x888] ;  /* 0x00011100ff0477ac */ /* 0x000ee20008000a00 */
[----:B------:R-:W-:Y:S02]  /*0420*/  UISETP.EQ.U32.AND UP1, UPT, UR8, URZ, UPT ;  /* 0x000000ff0800728c */ /* 0x000fe4000bf22070 */
[----:B------:R-:W-:Y:S02]  /*0430*/  UPLOP3.LUT UP3, UPT, UPT, UPT, UPT, 0x80, 0x8 ;  /* 0x000000000008789c */ /* 0x000fe40003f6f070 */
[----:B---3--:R-:W-:-:S04]  /*0440*/  UISETP.NE.U32.AND UP0, UPT, UR4, URZ, UPT ;  /* 0x000000ff0400728c */ /* 0x008fc8000bf05070 */
[----:B------:R-:W-:-:S04]  /*0450*/  UISETP.NE.AND.EX UP0, UPT, UR5, URZ, UPT, UP0 ;  /* 0x000000ff0500728c */ /* 0x000fc8000bf05300 */
[----:B------:R-:W-:-:S04]  /*0460*/  UISETP.EQ.OR.EX UP2, UPT, UR9, URZ, !UP0, UP1 ;  /* 0x000000ff0900728c */ /* 0x000fc8000c742710 */
[----:B------:R-:W-:-:S06]  /*0470*/  UP2UR UR4, UPR, URZ, 0x4 ;  /* 0x00000004ff047883 */ /* 0x000fcc0008000000 */
[----:B------:R-:W-:Y:S01]  /*0480*/  MOV R52, UR4 ;  /* 0x0000000400347c02 */ /* 0x000fe20008000f00 */
[----:B------:R-:W-:Y:S06]  /*0490*/  BRA.U !UP2, `(.L_x_8) ;  /* 0x000000010a207547 */ /* 0x000fec000b800000 */
[----:B------:R-:W-:Y:S01]  /*04a0*/  UISETP.NE.U32.AND UP1, UPT, UR8, URZ, UPT ;  /* 0x000000ff0800728c */ /* 0x000fe2000bf25070 */
[----:B-----5:R-:W-:Y:S01]  /*04b0*/  FSETP.NEU.AND P0, PT, R26, RZ, PT ;  /* 0x000000ff1a00720b */ /* 0x020fe20003f0d000 */
[----:B------:R-:W-:Y:S02]  /*04c0*/  USEL UR4, URZ, 0xffffffff, UP0 ;  /* 0xffffffffff047887 */ /* 0x000fe40008000000 */
[----:B------:R-:W-:-:S10]  /*04d0*/  UISETP.NE.AND.EX UP1, UPT, UR9, URZ, UPT, UP1 ;  /* 0x000000ff0900728c */ /* 0x000fd4000bf25310 */
[----:B------:R-:W-:Y:S01]  /*04e0*/  VOTEU.ANY UP0, P0 ;  /* 0x0000000000ff7886 */ /* 0x000fe20000000100 */
[----:B------:R-:W-:-:S04]  /*04f0*/  @!UP1 USEL UR4, URZ, 0xffffffff, UP0 ;  /* 0xffffffffff049887 */ /* 0x000fc80008000000 */
[----:B------:R-:W-:-:S04]  /*0500*/  ULOP3.LUT UR4, UR4, 0x1, URZ, 0xc0, !UPT ;  /* 0x0000000104047892 */ /* 0x000fc8000f8ec0ff */
[----:B------:R-:W-:-:S11]  /*0510*/  UISETP.NE.U32.AND UP3, UPT, UR4, 0x1, UPT ;  /* 0x000000010400788c */ /* 0x000fd6000bf65070 */
.L_x_8:
[----:B------:R-:W3:Y:S01]  /*0520*/  SHFL.IDX PT, R0, R47, RZ, 0x1f ;  /* 0x00001fff2f007589 */ /* 0x000ee200000e0000 */
[----:B------:R-:W-:-:S04]  /*0530*/  UISETP.NE.AND UP0, UPT, UR18, 0x2, UPT ;  /* 0x000000021200788c */ /* 0x000fc8000bf05270 */
[----:B------:R-:W-:Y:S02]  /*0540*/  UISETP.EQ.AND UP1, UPT, UR68, URZ, !UP0 ;  /* 0x000000ff4400728c */ /* 0x000fe4000c722270 */
[----:B------:R-:W-:-:S04]  /*0550*/  USEL UR40, URZ, 0x1, UP0 ;  /* 0x00000001ff287887 */ /* 0x000fc80008000000 */
[----:B------:R-:W-:Y:S02]  /*0560*/  PLOP3.LUT P4, PT, P1, PT, UP1, 0x80, 0x8 ;  /* 0x000000000008781c */ /* 0x000fe40000f8f018 */
[----:B---3--:R-:W-:-:S13]  /*0570*/  ISETP.NE.AND P0, PT, R0, RZ, PT ;  /* 0x000000ff0000720c */ /* 0x008fda0003f05270 */
[----:B------:R-:W-:Y:S05]  /*0580*/  @P0 BRA `(.L_x_9) ;  /* 0x00000000004c0947 */ /* 0x000fea0003800000 */
[----:B------:R-:W-:Y:S01]  /*0590*/  UMOV UR4, 0x400 ;  /* 0x0000040000047882 */ /* 0x000fe20000000000 */
[----:B------:R-:W-:Y:S01]  /*05a0*/  UMOV UR8, 0x1 ;  /* 0x0000000100087882 */ /* 0x000fe20000000000 */
[----:B------:R-:W-:Y:S01]  /*05b0*/  UMOV UR6, 0x2 ;  /* 0x0000000200067882 */ /* 0x000fe20000000000 */
[----:B------:R-:W-:Y:S02]  /*05c0*/  ULEA UR4, UR55, UR4, 0x18 ;  /* 0x0000000437047291 */ /* 0x000fe4000f8ec0ff */
[----:B------:R-:W-:-:S04]  /*05d0*/  UIADD3 UR8, UPT, UPT, -UR8, 0x100000, URZ ;  /* 0x0010000008087890 */ /* 0x000fc8000fffe1ff */
[----:B------:R-:W-:Y:S02]  /*05e0*/  USHF.L.U32 UR9, UR8, 0xb, URZ ;  /* 0x0000000b08097899 */ /* 0x000fe400080006ff */
[----:B------:R-:W-:Y:S02]  /*05f0*/  USHF.L.U32 UR8, UR8, 0x1, URZ ;  /* 0x0000000108087899 */ /* 0x000fe400080006ff */
[----:B------:R-:W-:-:S04]  /*0600*/  UIADD3 UR6, UPT, UPT, -UR6, 0x100000, URZ ;  /* 0x0010000006067890 */ /* 0x000fc8000fffe1ff */
[----:B------:R-:W-:Y:S02]  /*0610*/  USHF.L.U32 UR7, UR6, 0xb, URZ ;  /* 0x0000000b06077899 */ /* 0x000fe400080006ff */
[----:B------:R-:W-:Y:S01]  /*0620*/  USHF.L.U32 UR6, UR6, 0x1, URZ ;  /* 0x0000000106067899 */ /* 0x000fe200080006ff */
[----:B------:R-:W-:Y:S01]  /*0630*/  ELECT P0, URZ, PT ;  /* 0x0000000000ff782f */ /* 0x000fe20003800000 */
[----:B------:R-:W3:Y:S02]  /*0640*/  FENCE.VIEW.ASYNC.S ;  /* 0x00000000000073c6 */ /* 0x000ee40000000000 */
[----:B---3--:R3:W4:Y:S08]  /*0650*/  SYNCS.EXCH.64 URZ, [UR4], UR8 ;  /* 0x0000000804ff75b2 */ /* 0x0087300008000100 */
[----:B------:R3:W1:Y:S01]  /*0660*/  SYNCS.EXCH.64 URZ, [UR4+0x18], UR6 ;  /* 0x0000180604ff75b2 */ /* 0x0006620008000100 */
[----:B------:R3:W1:Y:S01]  /*0670*/  SYNCS.EXCH.64 URZ, [UR4+0x8], UR8 ;  /* 0x0000080804ff75b2 */ /* 0x0006620008000100 */
[----:B------:R3:W1:Y:S01]  /*0680*/  SYNCS.EXCH.64 URZ, [UR4+0x20], UR6 ;  /* 0x0000200604ff75b2 */ /* 0x0006620008000100 */
[----:B------:R3:W1:Y:S01]  /*0690*/  SYNCS.EXCH.64 URZ, [UR4+0x10], UR8 ;  /* 0x0000100804ff75b2 */ /* 0x0006620008000100 */
[----:B------:R3:W1:Y:S01]  /*06a0*/  SYNCS.EXCH.64 URZ, [UR4+0x28], UR6 ;  /* 0x0000280604ff75b2 */ /* 0x0006620008000100 */
[----:B------:R-:W-:Y:S01]  /*06b0*/  NOP ;  /* 0x0000000000007918 */ /* 0x000fe20000000000 */
.L_x_9:
[----:B------:R-:W2:Y:S01]  /*06c0*/  SHFL.IDX PT, R0, R47, RZ, 0x1f ;  /* 0x00001fff2f007589 */ /* 0x000ea200000e0000 */
[----:B------:R-:W-:Y:S01]  /*06d0*/  NOP ;  /* 0x0000000000007918 */ /* 0x000fe20000000000 */
[----:B--2---:R-:W-:-:S13]  /*06e0*/  ISETP.NE.AND P0, PT, R0, 0x1, PT ;  /* 0x000000010000780c */ /* 0x004fda0003f05270 */
[----:B------:R-:W-:Y:S05]  /*06f0*/  @P0 BRA `(.L_x_10) ;  /* 0x00000000004c0947 */ /* 0x000fea0003800000 */
[----:B---3--:R-:W-:Y:S01]  /*0700*/  UMOV UR4, 0x400 ;  /* 0x0000040000047882 */ /* 0x008fe20000000000 */
        /* <DEDUP_REMOVED lines=10> */
[----:B------:R-:W2:Y:S02]  /*07b0*/  FENCE.VIEW.ASYNC.S ;  /* 0x00000000000073c6 */ /* 0x000ea40000000000 */
[----:B--2---:R2:W3:Y:S08]  /*07c0*/  SYNCS.EXCH.64 URZ, [UR4+0x30], UR8 ;  /* 0x0000300804ff75b2 */ /* 0x0044f00008000100 */
[----:B------:R2:W1:Y:S01]  /*07d0*/  SYNCS.EXCH.64 URZ, [UR4+0x48], UR6 ;  /* 0x0000480604ff75b2 */ /* 0x0004620008000100 */
[----:B------:R2:W1:Y:S01]  /*07e0*/  SYNCS.EXCH.64 URZ, [UR4+0x38], UR8 ;  /* 0x0000380804ff75b2 */ /* 0x0004620008000100 */
[----:B------:R2:W1:Y:S01]  /*07f0*/  SYNCS.EXCH.64 URZ, [UR4+0x50], UR6 ;  /* 0x0000500604ff75b2 */ /* 0x0004620008000100 */
[----:B------:R2:W1:Y:S01]  /*0800*/  SYNCS.EXCH.64 URZ, [UR4+0x40], UR8 ;  /* 0x0000400804ff75b2 */ /* 0x0004620008000100 */
[----:B------:R2:W1:Y:S01]  /*0810*/  SYNCS.EXCH.64 URZ, [UR4+0x58], UR6 ;  /* 0x0000580604ff75b2 */ /* 0x0004620008000100 */
[----:B------:R-:W-:Y:S01]  /*0820*/  NOP ;  /* 0x0000000000007918 */ /* 0x000fe20000000000 */
.L_x_10:
[----:B------:R-:W4:Y:S01]  /*0830*/  SHFL.IDX PT, R0, R47, RZ, 0x1f ;  /* 0x00001fff2f007589 */ /* 0x000f2200000e0000 */
[----:B------:R-:W-:Y:S01]  /*0840*/  NOP ;  /* 0x0000000000007918 */ /* 0x000fe20000000000 */
[----:B----4-:R-:W-:-:S13]  /*0850*/  ISETP.NE.AND P0, PT, R0, 0x3, PT ;  /* 0x000000030000780c */ /* 0x010fda0003f05270 */
[----:B------:R-:W-:Y:S05]  /*0860*/  @P0 BRA `(.L_x_11) ;  /* 0x00000000002c0947 */ /* 0x000fea0003800000 */
[----:B--23--:R-:W-:Y:S01]  /*0870*/  UMOV UR6, 0x400 ;  /* 0x0000040000067882 */ /* 0x00cfe20000000000 */
[----:B------:R-:W-:Y:S01]  /*0880*/  UMOV UR4, 0x20 ;  /* 0x0000002000047882 */ /* 0x000fe20000000000 */
[----:B------:R-:W-:Y:S02]  /*0890*/  ULEA UR6, UR55, UR6, 0x18 ;  /* 0x0000000637067291 */ /* 0x000fe4000f8ec0ff */
[----:B------:R-:W-:-:S04]  /*08a0*/  UIADD3 UR4, UPT, UPT, -UR4, 0x100000, URZ ;  /* 0x0010000004047890 */ /* 0x000fc8000fffe1ff */
[----:B------:R-:W-:Y:S02]  /*08b0*/  USHF.L.U32 UR5, UR4, 0xb, URZ ;  /* 0x0000000b04057899 */ /* 0x000fe400080006ff */
[----:B------:R-:W-:Y:S01]  /*08c0*/  USHF.L.U32 UR4, UR4, 0x1, URZ ;  /* 0x0000000104047899 */ /* 0x000fe200080006ff */
[----:B------:R-:W-:Y:S01]  /*08d0*/  ELECT P0, URZ, PT ;  /* 0x0000000000ff782f */ /* 0x000fe20003800000 */
[----:B------:R-:W2:Y:S10]  /*08e0*/  FENCE.VIEW.ASYNC.S ;  /* 0x00000000000073c6 */ /* 0x000eb40000000000 */
[----:B--2---:R4:W2:Y:S01]  /*08f0*/  SYNCS.EXCH.64 URZ, [UR6+0x60], UR4 ;  /* 0x0000600406ff75b2 */ /* 0x0048a20008000100 */
[----:B------:R4:W3:Y:S02]  /*0900*/  SYNCS.EXCH.64 URZ, [UR6+0x68], UR4 ;  /* 0x0000680406ff75b2 */ /* 0x0008e40008000100 */
[----:B----4-:R-:W-:Y:S01]  /*0910*/  NOP ;  /* 0x0000000000007918 */ /* 0x010fe20000000000 */
.L_x_11:
[----:B------:R-:W4:Y:S01]  /*0920*/  SHFL.IDX PT, R0, R47, RZ, 0x1f ;  /* 0x00001fff2f007589 */ /* 0x000f2200000e0000 */
[----:B------:R-:W-:Y:S01]  /*0930*/  NOP ;  /* 0x0000000000007918 */ /* 0x000fe20000000000 */
[----:B----4-:R-:W-:-:S13]  /*0940*/  ISETP.NE.AND P0, PT, R0, 0x4, PT ;  /* 0x000000040000780c */ /* 0x010fda0003f05270 */
[----:B------:R-:W-:Y:S05]  /*0950*/  @P0 BRA `(.L_x_12) ;  /* 0x0000000000480947 */ /* 0x000fea0003800000 */
[----:B--23--:R-:W-:Y:S01]  /*0960*/  UMOV UR4, 0x3a0 ;  /* 0x000003a000047882 */ /* 0x00cfe20000000000 */
[----:B------:R-:W-:Y:S01]  /*0970*/  UMOV UR6, 0x400 ;  /* 0x0000040000067882 */ /* 0x000fe20000000000 */
[----:B------:R-:W-:Y:S01]  /*0980*/  USEL UR4, UR4, 0x320, UP3 ;  /* 0x0000032004047887 */ /* 0x000fe20009800000 */
        /* <DEDUP_REMOVED lines=10> */
[----:B--2---:R4:W2:Y:S08]  /*0a30*/  SYNCS.EXCH.64 URZ, [UR6+0x70], UR8 ;  /* 0x0000700806ff75b2 */ /* 0x0048b00008000100 */
[----:B------:R4:W3:Y:S01]  /*0a40*/  SYNCS.EXCH.64 URZ, [UR6+0x80], UR4 ;  /* 0x0000800406ff75b2 */ /* 0x0008e20008000100 */
[----:B------:R4:W1:Y:S01]  /*0a50*/  SYNCS.EXCH.64 URZ, [UR6+0x78], UR8 ;  /* 0x0000780806ff75b2 */ /* 0x0008620008000100 */
[----:B------:R4:W1:Y:S02]  /*0a60*/  SYNCS.EXCH.64 URZ, [UR6+0x88], UR4 ;  /* 0x0000880406ff75b2 */ /* 0x0008640008000100 */
[----:B----4-:R-:W-:Y:S01]  /*0a70*/  NOP ;  /* 0x0000000000007918 */ /* 0x010fe20000000000 */
.L_x_12:
[----:B------:R-:W4:Y:S01]  /*0a80*/  SHFL.IDX PT, R0, R47, RZ, 0x1f ;  /* 0x00001fff2f007589 */ /* 0x000f2200000e0000 */
[----:B------:R-:W-:Y:S01]  /*0a90*/  NOP ;  /* 0x0000000000007918 */ /* 0x000fe20000000000 */
[----:B----4-:R-:W-:-:S13]  /*0aa0*/  ISETP.NE.AND P0, PT, R0, 0x5, PT ;  /* 0x000000050000780c */ /* 0x010fda0003f05270 */
[----:B------:R-:W-:Y:S05]  /*0ab0*/  @P0 BRA `(.L_x_13) ;  /* 0x0000000000540947 */ /* 0x000fea0003800000 */
[----:B--23--:R-:W-:Y:S01]  /*0ac0*/  UMOV UR4, 0x400 ;  /* 0x0000040000047882 */ /* 0x00cfe20000000000 */
        /* <DEDUP_REMOVED lines=14> */
[----:B------:R4:W1:Y:S01]  /*0bb0*/  SYNCS.EXCH.64 URZ, [UR4+0xb8], UR8 ;  /* 0x0000b80804ff75b2 */ /* 0x0008620008000100 */
[----:B------:R4:W1:Y:S01]  /*0bc0*/  SYNCS.EXCH.64 URZ, [UR4+0xa0], UR6 ;  /* 0x0000a00604ff75b2 */ /* 0x0008620008000100 */
[----:B------:R4:W1:Y:S01]  /*0bd0*/  SYNCS.EXCH.64 URZ, [UR4+0xc0], UR8 ;  /* 0x0000c00804ff75b2 */ /* 0x0008620008000100 */
[----:B------:R4:W1:Y:S01]  /*0be0*/  SYNCS.EXCH.64 URZ, [UR4+0xa8], UR6 ;  /* 0x0000a80604ff75b2 */ /* 0x0008620008000100 */
[----:B------:R4:W1:Y:S02]  /*0bf0*/  SYNCS.EXCH.64 URZ, [UR4+0xc8], UR8 ;  /* 0x0000c80804ff75b2 */ /* 0x0008640008000100 */
[----:B----4-:R-:W-:Y:S01]  /*0c00*/  NOP ;  /* 0x0000000000007918 */ /* 0x010fe20000000000 */
.L_x_13:
[----:B------:R-:W4:Y:S01]  /*0c10*/  SHFL.IDX PT, R0, R47, RZ, 0x1f ;  /* 0x00001fff2f007589 */ /* 0x000f2200000e0000 */
[----:B------:R-:W-:Y:S01]  /*0c20*/  ISETP.NE.OR P1, PT, RZ, UR18, !P1 ;  /* 0x00000012ff007c0c */ /* 0x000fe2000cf25670 */
        /* <DEDUP_REMOVED lines=12> */
[----:B------:R4:W3:Y:S01]  /*0cf0*/  SYNCS.EXCH.64 URZ, [UR4+0xe0], UR6 ;  /* 0x0000e00604ff75b2 */ /* 0x0008e20008000100 */
[----:B------:R4:W1:Y:S01]  /*0d00*/  SYNCS.EXCH.64 URZ, [UR4+0xd8], UR6 ;  /* 0x0000d80604ff75b2 */ /* 0x0008620008000100 */
[----:B------:R4:W1:Y:S02]  /*0d10*/  SYNCS.EXCH.64 URZ, [UR4+0xe8], UR6 ;  /* 0x0000e80604ff75b2 */ /* 0x0008640008000100 */
[----:B----4-:R-:W-:Y:S01]  /*0d20*/  NOP ;  /* 0x0000000000007918 */ /* 0x010fe20000000000 */
.L_x_14:
[----:B------:R-:W-:Y:S01]  /*0d30*/  VOTEU.ALL UP0, P1 ;  /* 0x0000000000ff7886 */ /* 0x000fe20000800000 */
[----:B--23--:R-:W-:Y:S01]  /*0d40*/  UMOV UR4, 0x20 ;  /* 0x0000002000047882 */ /* 0x00cfe20000000000 */
[----:B------:R-:W2:Y:S01]  /*0d50*/  LDCU UR7, c[0x0][0x36c] ;  /* 0x00006d80ff0777ac */ /* 0x000ea20008000800 */
[----:B------:R-:W-:Y:S01]  /*0d60*/  NOP ;  /* 0x0000000000007918 */ /* 0x000fe20000000000 */
[----:B------:R-:W-:Y:S01]  /*0d70*/  LOP3.LUT R3, R58, 0x1f, RZ, 0xc0, !PT ;  /* 0x0000001f3a037812 */ /* 0x000fe200078ec0ff */
[----:B------:R-:W-:Y:S01]  /*0d80*/  @!UP0 UMOV UR6, 0x400 ;  /* 0x0000040000068882 */ /* 0x000fe20000000000 */
[----:B------:R-:W-:-:S04]  /*0d90*/  @!UP0 UIADD3 UR4, UPT, UPT, -UR4, 0x100000, URZ ;  /* 0x0010000004048890 */ /* 0x000fc8000fffe1ff */
[----:B------:R-:W-:Y:S02]  /*0da0*/  @!UP0 USHF.L.U32 UR5, UR4, 0xb, URZ ;  /* 0x0000000b04058899 */ /* 0x000fe400080006ff */
[----:B------:R-:W-:Y:S02]  /*0db0*/  @!UP0 USHF.L.U32 UR4, UR4, 0x1, URZ ;  /* 0x0000000104048899 */ /* 0x000fe400080006ff */
[----:B------:R-:W-:Y:S01]  /*0dc0*/  @!UP0 ULEA UR6, UR55, UR6, 0x18 ;  /* 0x0000000637068291 */ /* 0x000fe2000f8ec0ff */
[----:B------:R-:W-:Y:S01]  /*0dd0*/  VOTEU.ALL UP0, P1 ;  /* 0x0000000000ff7886 */ /* 0x000fe20000800000 */
[----:B------:R-:W-:Y:S02]  /*0de0*/  UISETP.NE.AND UP4, UPT, UR18, URZ, UPT ;  /* 0x000000ff1200728c */ /* 0x000fe4000bf85270 */
[----:B--2---:R-:W-:Y:S01]  /*0df0*/  UISETP.EQ.U32.AND UP5, UPT, UR7, 0x1, UPT ;  /* 0x000000010700788c */ /* 0x004fe2000bfa2070 */
[----:B------:R-:W2:Y:S07]  /*0e00*/  FENCE.VIEW.ASYNC.S ;  /* 0x00000000000073c6 */ /* 0x000eae0000000000 */
[----:B--2---:R2:W3:Y:S01]  /*0e10*/  @!UP0 SYNCS.EXCH.64 URZ, [UR6+0xf0], UR4 ;  /* 0x0000f00406ff85b2 */ /* 0x0044e20008000100 */
[----:B------:R-:W-:Y:S05]  /*0e20*/  BRA.U !UP5, `(.L_x_15) ;  /* 0x000000010d087547 */ /* 0x000fea000b800000 */
[----:B-1-3--:R-:W-:Y:S01]  /*0e30*/  UCGABAR_ARV ;  /* 0x00000000000079c7 */ /* 0x00afe20008000000 */
[----:B------:R-:W-:Y:S05]  /*0e40*/  BRA `(.L_x_16) ;  /* 0x0000000000047947 */ /* 0x000fea0003800000 */
.L_x_15:
[----:B-1-3--:R-:W-:Y:S01]  /*0e50*/  NOP ;  /* 0x0000000000007918 */ /* 0x00afe20000000000 */
.L_x_16:
[----:B------:R-:W1:Y:S01]  /*0e60*/  S2UR UR24, SR_CTAID.X ;  /* 0x00000000001879c3 */ /* 0x000e620000002500 */
[----:B------:R-:W-:-:S05]  /*0e70*/  CS2R.32 R51, SR_CgaSize ;  /* 0x0000000000337805 */ /* 0x000fca0000008a00 */
[----:B------:R-:W-:-:S05]  /*0e80*/  IMAD R51, R51, -0xa0, RZ ;  /* 0xffffff6033337824 */ /* 0x000fca00078e02ff */
[----:B--2---:R-:W-:-:S14]  /*0e90*/  R2UR UR5, R51 ;  /* 0x00000000330572ca */ /* 0x004fdc00000e0000 */
[----:B------:R-:W2:Y:S01]  /*0ea0*/  LDCU UR5, c[0x0][UR5+0x2b0] ;  /* 0x00005600050577ac */ /* 0x000ea20008000800 */
[----:B------:R-:W-:-:S05]  /*0eb0*/  CS2R.32 R51, SR_CgaSize ;  /* 0x0000000000337805 */ /* 0x000fca0000008a00 */
[----:B------:R-:W-:-:S05]  /*0ec0*/  IMAD R51, R51, -0xa0, RZ ;  /* 0xffffff6033337824 */ /* 0x000fca00078e02ff */
[----:B------:R-:W-:-:S14]  /*0ed0*/  R2UR UR4, R51 ;  /* 0x00000000330472ca */ /* 0x000fdc00000e0000 */
[----:B------:R-:W3:Y:S01]  /*0ee0*/  LDCU UR4, c[0x0][UR4+0x2b4] ;  /* 0x00005680040477ac */ /* 0x000ee20008000800 */
[----:B------:R-:W4:Y:S01]  /*0ef0*/  S2UR UR7, SR_CTAID.Y ;  /* 0x00000000000779c3 */ /* 0x000f220000002600 */
[----:B------:R-:W-:-:S05]  /*0f00*/  CS2R.32 R51, SR_CgaSize ;  /* 0x0000000000337805 */ /* 0x000fca0000008a00 */
[----:B------:R-:W-:-:S05]  /*0f10*/  IMAD R51, R51, -0xa0, RZ ;  /* 0xffffff6033337824 */ /* 0x000fca00078e02ff */
[----:B------:R-:W-:-:S14]  /*0f20*/  R2UR UR8, R51 ;  /* 0x00000000330872ca */ /* 0x000fdc00000e0000 */
[----:B------:R-:W3:Y:S01]  /*0f30*/  LDCU UR8, c[0x0][UR8+0x2a0] ;  /* 0x00005400080877ac */ /* 0x000ee20008000800 */
[----:B------:R-:W-:-:S05]  /*0f40*/  CS2R.32 R51, SR_CgaSize ;  /* 0x0000000000337805 */ /* 0x000fca0000008a00 */
[----:B------:R-:W-:-:S05]  /*0f50*/  IMAD R51, R51, -0xa0, RZ ;  /* 0xffffff6033337824 */ /* 0x000fca00078e02ff */
[----:B------:R-:W-:-:S14]  /*0f60*/  R2UR UR9, R51 ;  /* 0x00000000330972ca */ /* 0x000fdc00000e0000 */
[----:B------:R-:W3:Y:S01]  /*0f70*/  LDCU UR9, c[0x0][UR9+0x2a4] ;  /* 0x00005480090977ac */ /* 0x000ee20008000800 */
[----:B------:R-:W3:Y:S01]  /*0f80*/  S2UR UR36, SR_CTAID.Z ;  /* 0x00000000002479c3 */ /* 0x000ee20000002700 */
[----:B------:R-:W-:Y:S01]  /*0f90*/  UISETP.GT.U32.AND UP0, UPT, UR68, 0xffff, UPT ;  /* 0x0000ffff4400788c */ /* 0x000fe2000bf04070 */
[----:B------:R-:W3:Y:S01]  /*0fa0*/  LDCU UR19, c[0x0][0xb24] ;  /* 0x00016480ff1377ac */ /* 0x000ee20008000800 */
[----:B------:R-:W-:Y:S01]  /*0fb0*/  USHF.L.U32 UR37, UR55, 0xa, URZ ;  /* 0x0000000a37257899 */ /* 0x000fe200080006ff */
[----:B-1----:R-:W-:Y:S01]  /*0fc0*/  I2FP.F32.U32 R2, UR24 ;  /* 0x0000001800027c45 */ /* 0x002fe20008201000 */
[----:B------:R-:W-:Y:S01]  /*0fd0*/  UMOV UR28, 0x5 ;  /* 0x00000005001c7882 */ /* 0x000fe20000000000 */
[----:B------:R-:W1:Y:S03]  /*0fe0*/  LDCU UR42, c[0x0][0xb24] ;  /* 0x00016480ff2a77ac */ /* 0x000e660008000800 */
[----:B--2---:R-:W-:Y:S01]  /*0ff0*/  FMUL R2, R2, UR5 ;  /* 0x0000000502027c20 */ /* 0x004fe20008400000 */
[----:B------:R-:W-:Y:S01]  /*1000*/  USEL UR5, UR68, 0xffff, !UP0 ;  /* 0x0000ffff44057887 */ /* 0x000fe2000c000000 */
[----:B----4-:R-:W-:Y:S01]  /*1010*/  I2FP.F32.U32 R0, UR7 ;  /* 0x0000000700007c45 */ /* 0x010fe20008201000 */
[----:B------:R-:W2:Y:S03]  /*1020*/  LDCU UR27, c[0x0][0xb30] ;  /* 0x00016600ff1b77ac */ /* 0x000ea60008000800 */
[----:B------:R-:W4:Y:S01]  /*1030*/  F2I.U32.TRUNC.NTZ R2, R2 ;  /* 0x0000000200027305 */ /* 0x000f22000020f000 */
[----:B---3--:R-:W-:Y:S01]  /*1040*/  FMUL R0, R0, UR4 ;  /* 0x0000000400007c20 */ /* 0x008fe20008400000 */
[----:B------:R-:W-:-:S02]  /*1050*/  ULOP3.LUT UR31, UR5, 0xffff, URZ, 0xc0, !UPT ;  /* 0x0000ffff051f7892 */ /* 0x000fc4000f8ec0ff */
[----:B------:R-:W-:Y:S01]  /*1060*/  UISETP.GE.AND UP2, UPT, UR19, 0x1, UPT ;  /* 0x000000011300788c */ /* 0x000fe2000bf46270 */
[----:B------:R-:W-:-:S03]  /*1070*/  UMOV UR26, UR7 ;  /* 0x00000007001a7c82 */ /* 0x000fc60008000000 */
[----:B------:R-:W3:Y:S01]  /*1080*/  F2I.U32.TRUNC.NTZ R0, R0 ;  /* 0x0000000000007305 */ /* 0x000ee2000020f000 */
[----:B------:R-:W-:Y:S01]  /*1090*/  UMOV UR20, UR24 ;  /* 0x0000001800147c82 */ /* 0x000fe20008000000 */
[----:B----4-:R-:W-:Y:S02]  /*10a0*/  R2UR UR4, R2 ;  /* 0x00000000020472ca */ /* 0x010fe400000e0000 */
[----:B------:R-:W-:Y:S02]  /*10b0*/  PRMT R2, RZ, 0x7610, R2 ;  /* 0x00007610ff027816 */ /* 0x000fe40000000002 */
[----:B---3--:R-:W-:Y:S02]  /*10c0*/  R2UR UR6, R0 ;  /* 0x00000000000672ca */ /* 0x008fe400000e0000 */
[----:B------:R-:W-:-:S07]  /*10d0*/  PRMT R0, RZ, 0x7610, R0 ;  /* 0x00007610ff007816 */ /* 0x000fce0000000000 */
[----:B------:R-:W-:-:S04]  /*10e0*/  UIADD3 UR5, UPT, UPT, -UR4, URZ, URZ ;  /* 0x000000ff04057290 */ /* 0x000fc8000fffe1ff */
[----:B------:R-:W-:Y:S02]  /*10f0*/  UIMAD UR5, UR8, UR5, UR24 ;  /* 0x00000005080572a4 */ /* 0x000fe4000f8e0218 */
[----:B------:R-:W-:-:S04]  /*1100*/  UIADD3 UR4, UPT, UPT, -UR6, URZ, URZ ;  /* 0x000000ff06047290 */ /* 0x000fc8000fffe1ff */
[----:B------:R-:W-:Y:S01]  /*1110*/  IMAD.U32 R51, RZ, RZ, UR5 ;  /* 0x00000005ff337e24 */ /* 0x000fe2000f8e00ff */
[----:B------:R-:W-:-:S06]  /*1120*/  UIMAD UR4, UR9, UR4, UR7 ;  /* 0x00000004090472a4 */ /* 0x000fcc000f8e0207 */
[----:B------:R-:W-:Y:S01]  /*1130*/  IMAD.U32 R50, RZ, RZ, UR4 ;  /* 0x00000004ff327e24 */ /* 0x000fe2000f8e00ff */
[----:B-12---:R-:W-:Y:S06]  /*1140*/  BRA.U UP4, `(.L_x_17) ;  /* 0x0000000104447547 */ /* 0x006fec000b800000 */
[----:B------:R-:W-:Y:S02]  /*1150*/  R2UR UR4, R51 ;  /* 0x00000000330472ca */ /* 0x000fe400000e0000 */
[----:B------:R-:W-:-:S11]  /*1160*/  R2UR UR8, R50 ;  /* 0x00000000320872ca */ /* 0x000fd600000e0000 */
[----:B------:R-:W-:Y:S02]  /*1170*/  UISETP.GT.U32.AND UP0, UPT, UR4, 0x1, UPT ;  /* 0x000000010400788c */ /* 0x000fe4000bf04070 */
[----:B------:R-:W-:Y:S02]  /*1180*/  ULOP3.LUT UR4, UR4, 0xfffffffe, URZ, 0xc0, !UPT ;  /* 0xfffffffe04047892 */ /* 0x000fe4000f8ec0ff */
[----:B------:R-:W-:Y:S02]  /*1190*/  UISETP.NE.AND UP1, UPT, UR8, URZ, UP0 ;  /* 0x000000ff0800728c */ /* 0x000fe40008725270 */
[----:B------:R-:W-:Y:S02]  /*11a0*/  UISETP.NE.AND UP0, UPT, UR8, 0x1, UP0 ;  /* 0x000000010800788c */ /* 0x000fe40008705270 */
[----:B------:R-:W-:Y:S02]  /*11b0*/  USEL UR7, URZ, 0x1, UP1 ;  /* 0x00000001ff077887 */ /* 0x000fe40008800000 */
[----:B------:R-:W-:-:S02]  /*11c0*/  USEL UR6, URZ, 0x4, UP0 ;  /* 0x00000004ff067887 */ /* 0x000fc40008000000 */
[----:B------:R-:W-:Y:S02]  /*11d0*/  USEL UR5, URZ, 0x2, UP1 ;  /* 0x00000002ff057887 */ /* 0x000fe40008800000 */
[----:B------:R-:W-:Y:S02]  /*11e0*/  ULEA UR4, UR8, UR4, 0x1 ;  /* 0x0000000408047291 */ /* 0x000fe4000f8e08ff */
[----:B------:R-:W-:Y:S02]  /*11f0*/  USEL UR8, URZ, 0x8, UP0 ;  /* 0x00000008ff087887 */ /* 0x000fe40008000000 */
[----:B------:R-:W-:-:S03]  /*1200*/  UIADD3 UR5, UPT, UPT, UR5, UR6, UR7 ;  /* 0x0000000605057290 */ /* 0x000fc6000fffe007 */
[----:B------:R-:W-:Y:S01]  /*1210*/  UMOV UR6, 0x3 ;  /* 0x0000000300067882 */ /* 0x000fe20000000000 */
[----:B------:R-:W-:Y:S02]  /*1220*/  UIADD3 UR5, UPT, UPT, UR5, UR8, URZ ;  /* 0x0000000805057290 */ /* 0x000fe4000fffe0ff */
[----:B------:R-:W-:-:S04]  /*1230*/  USHF.L.U32 UR4, UR6, UR4, URZ ;  /* 0x0000000406047299 */ /* 0x000fc800080006ff */
[----:B------:R-:W-:Y:S02]  /*1240*/  IMAD.U32 R2, RZ, RZ, UR5 ;  /* 0x00000005ff027e24 */ /* 0x000fe4000f8e00ff */
[----:B------:R-:W-:Y:S02]  /*1250*/  IMAD.U32 R0, RZ, RZ, UR4 ;  /* 0x00000004ff007e24 */ /* 0x000fe4000f8e00ff */
.L_x_17:
[----:B------:R-:W-:Y:S05]  /*1260*/  BRA.U !UP2, `(.L_x_18) ;  /* 0x000000010ad47547 */ /* 0x000fea000b800000 */
[----:B------:R-:W1:Y:S01]  /*1270*/  LDCU.128 UR20, c[0x0][0xb10] ;  /* 0x00016200ff1477ac */ /* 0x000e620008000c00 */
[----:B------:R-:W2:Y:S01]  /*1280*/  LDCU UR6, c[0x0][0x370] ;  /* 0x00006e00ff0677ac */ /* 0x000ea20008000800 */
[----:B------:R-:W3:Y:S01]  /*1290*/  LDCU UR5, c[0x0][0x374] ;  /* 0x00006e80ff0577ac */ /* 0x000ee20008000800 */
[----:B------:R-:W4:Y:S01]  /*12a0*/  LDCU UR25, c[0x0][0xb0c] ;  /* 0x00016180ff1977ac */ /* 0x000f220008000800 */
[----:B------:R-:W4:Y:S01]  /*12b0*/  LDCU UR4, c[0x0][0xb20] ;  /* 0x00016400ff0477ac */ /* 0x000f220008000800 */
[----:B------:R-:W4:Y:S01]  /*12c0*/  LDCU.64 UR8, c[0x0][0xb28] ;  /* 0x00016500ff0877ac */ /* 0x000f220008000a00 */
[----:B-1----:R-:W-:Y:S02]  /*12d0*/  UISETP.NE.AND UP0, UPT, UR22, 0x1, UPT ;  /* 0x000000011600788c */ /* 0x002fe4000bf05270 */
[----:B---3--:R-:W-:Y:S02]  /*12e0*/  UIMAD.WIDE.U32 UR10, UR5, UR23, URZ ;  /* 0x00000017050a72a5 */ /* 0x008fe4000f8e00ff */
[----:B--2---:R-:W-:-:S02]  /*12f0*/  UIMAD.WIDE.U32 UR12, UR6, UR20, URZ ;  /* 0x00000014060c72a5 */ /* 0x004fc4000f8e00ff */
[----:B----4-:R-:W-:Y:S02]  /*1300*/  UISETP.NE.AND UP1, UPT, UR25, 0x1, UPT ;  /* 0x000000011900788c */ /* 0x010fe4000bf25270 */
[----:B------:R-:W-:Y:S01]  /*1310*/  UISETP.NE.AND UP2, UPT, UR19, 0x1, UPT ;  /* 0x000000011300788c */ /* 0x000fe2000bf45270 */
[----:B------:R-:W-:Y:S02]  /*1320*/  UMOV UR10, UR11 ;  /* 0x0000000b000a7c82 */ /* 0x000fe40008000000 */
[----:B------:R-:W-:Y:S01]  /*1330*/  UMOV UR12, UR13 ;  /* 0x0000000d000c7c82 */ /* 0x000fe20008000000 */
[----:B------:R-:W-:Y:S02]  /*1340*/  @UP0 USHF.R.U32.HI UR5, URZ, UR4, UR10 ;  /* 0x00000004ff050299 */ /* 0x000fe4000801160a */
[----:B------:R-:W-:Y:S02]  /*1350*/  UIMAD.WIDE.U32 UR16, UR26, UR23, URZ ;  /* 0x000000171a1072a5 */ /* 0x000fe4000f8e00ff */
[----:B------:R-:W-:-:S02]  /*1360*/  UIMAD.WIDE.U32 UR10, UR5, UR8, URZ ;  /* 0x00000008050a72a5 */ /* 0x000fc4000f8e00ff */
[----:B------:R-:W-:Y:S02]  /*1370*/  @UP1 USHF.R.U32.HI UR6, URZ, UR21, UR12 ;  /* 0x00000015ff061299 */ /* 0x000fe4000801160c */
[----:B------:R-:W-:Y:S02]  /*1380*/  UIMAD.WIDE.U32 UR14, UR24, UR20, URZ ;  /* 0x00000014180e72a5 */ /* 0x000fe4000f8e00ff */
[----:B------:R-:W-:Y:S01]  /*1390*/  UIMAD.WIDE.U32 UR12, UR6, UR8, URZ ;  /* 0x00000008060c72a5 */ /* 0x000fe2000f8e00ff */
[----:B------:R-:W-:Y:S01]  /*13a0*/  UMOV UR16, UR17 ;  /* 0x0000001100107c82 */ /* 0x000fe20008000000 */
[----:B------:R-:W-:Y:S01]  /*13b0*/  UMOV UR10, UR11 ;  /* 0x0000000b000a7c82 */ /* 0x000fe20008000000 */
[----:B------:R-:W-:Y:S02]  /*13c0*/  USHF.R.U32.HI UR16, URZ, UR4, UR16 ;  /* 0x00000004ff107299 */ /* 0x000fe40008011610 */
[----:B------:R-:W-:Y:S02]  /*13d0*/  @UP2 USHF.R.U32.HI UR5, URZ, UR9, UR10 ;  /* 0x00000009ff052299 */ /* 0x000fe4000801160a */
[----:B------:R-:W-:Y:S01]  /*13e0*/  UMOV UR7, UR13 ;  /* 0x0000000d00077c82 */ /* 0x000fe20008000000 */
[----:B------:R-:W-:Y:S01]  /*13f0*/  UMOV UR14, UR15 ;  /* 0x0000000f000e7c82 */ /* 0x000fe20008000000 */
[----:B------:R-:W-:-:S02]  /*1400*/  @UP2 USHF.R.U32.HI UR6, URZ, UR9, UR7 ;  /* 0x00000009ff062299 */ /* 0x000fc40008011607 */
[----:B------:R-:W-:Y:S02]  /*1410*/  USHF.R.U32.HI UR14, URZ, UR21, UR14 ;  /* 0x00000015ff0e7299 */ /* 0x000fe4000801160e */
[----:B------:R-:W-:Y:S02]  /*1420*/  USEL UR4, UR26, UR16, !UP0 ;  /* 0x000000101a047287 */ /* 0x000fe4000c000000 */
[----:B------:R-:W-:Y:S02]  /*1430*/  UIMAD UR7, UR5, UR19, URZ ;  /* 0x00000013050772a4 */ /* 0x000fe4000f8e02ff */
[----:B------:R-:W-:Y:S02]  /*1440*/  USEL UR5, UR24, UR14, !UP1 ;  /* 0x0000000e18057287 */ /* 0x000fe4000c800000 */
[----:B------:R-:W-:Y:S02]  /*1450*/  UIMAD UR12, UR6, UR19, URZ ;  /* 0x00000013060c72a4 */ /* 0x000fe4000f8e02ff */
[----:B------:R-:W-:-:S02]  /*1460*/  UISETP.GE.AND UP0, UPT, UR4, UR7, UPT ;  /* 0x000000070400728c */ /* 0x000fc4000bf06270 */
[----:B------:R-:W-:Y:S02]  /*1470*/  UIMAD.WIDE.U32 UR10, UR4, UR8, URZ ;  /* 0x00000008040a72a5 */ /* 0x000fe4000f8e00ff */
[----:B------:R-:W-:Y:S02]  /*1480*/  UISETP.GE.OR UP0, UPT, UR5, UR12, UP0 ;  /* 0x0000000c0500728c */ /* 0x000fe40008706670 */
[----:B------:R-:W-:Y:S02]  /*1490*/  UIMAD.WIDE.U32 UR12, UR5, UR8, URZ ;  /* 0x00000008050c72a5 */ /* 0x000fe4000f8e00ff */
[----:B------:R-:W-:Y:S01]  /*14a0*/  UIADD3 UR10, UPT, UPT, -UR4, URZ, URZ ;  /* 0x000000ff040a7290 */ /* 0x000fe2000fffe1ff */
[----:B------:R-:W-:Y:S01]  /*14b0*/  UMOV UR8, UR11 ;  /* 0x0000000b00087c82 */ /* 0x000fe20008000000 */
[----:B------:R-:W-:Y:S02]  /*14c0*/  UIADD3 UR20, UPT, UPT, -UR5, URZ, URZ ;  /* 0x000000ff05147290 */ /* 0x000fe4000fffe1ff */
[----:B------:R-:W-:-:S03]  /*14d0*/  USHF.R.U32.HI UR8, URZ, UR9, UR8 ;  /* 0x00000009ff087299 */ /* 0x000fc60008011608 */
[----:B------:R-:W-:Y:S01]  /*14e0*/  @!UP0 UMOV UR7, UR13 ;  /* 0x0000000d00078c82 */ /* 0x000fe20008000000 */
[----:B------:R-:W-:Y:S02]  /*14f0*/  UIMAD UR26, UR22, UR10, UR26 ;  /* 0x0000000a161a72a4 */ /* 0x000fe4000f8e021a */
[----:B------:R-:W-:Y:S02]  /*1500*/  USEL UR8, UR4, UR8, !UP2 ;  /* 0x0000000804087287 */ /* 0x000fe4000d000000 */
[----:B------:R-:W-:Y:S02]  /*1510*/  @!UP0 USHF.R.U32.HI UR7, URZ, UR9, UR7 ;  /* 0x00000009ff078299 */ /* 0x000fe40008011607 */
[----:B------:R-:W-:Y:S02]  /*1520*/  UIADD3 UR9, UPT, UPT, -UR8, URZ, URZ ;  /* 0x000000ff08097290 */ /* 0x000fe4000fffe1ff */
[----:B------:R-:W-:Y:S02]  /*1530*/  @!UP0 USEL UR7, UR5, UR7, !UP2 ;  /* 0x0000000705078287 */ /* 0x000fe4000d000000 */
[----:B------:R-:W-:-:S02]  /*1540*/  UIMAD UR9, UR19, UR9, UR4 ;  /* 0x00000009130972a4 */ /* 0x000fc4000f8e0204 */
[----:B------:R-:W-:Y:S02]  /*1550*/  @!UP0 UIADD3 UR8, UPT, UPT, UR8, -UR7, URZ ;  /* 0x8000000708088290 */ /* 0x000fe4000fffe0ff */
[----:B------:R-:W-:Y:S02]  /*1560*/  @!UP0 UIMAD UR6, UR9, UR6, UR7 ;  /* 0x00000006090682a4 */ /* 0x000fe4000f8e0207 */
[----:B------:R-:W-:Y:S02]  /*1570*/  @!UP0 UIMAD UR4, UR8, UR19, UR5 ;  /* 0x00000013080482a4 */ /* 0x000fe4000f8e0205 */
[----:B------:R-:W-:Y:S02]  /*1580*/  UIMAD UR20, UR25, UR20, UR24 ;  /* 0x00000014191472a4 */ /* 0x000fe4000f8e0218 */
[----:B------:R-:W-:Y:S01]  /*1590*/  UIMAD UR26, UR4, UR22, UR26 ;  /* 0x00000016041a72a4 */ /* 0x000fe2000f8e021a */
[----:B------:R-:W-:Y:S02]  /*15a0*/  @!UP0 UMOV UR5, UR6 ;  /* 0x0000000600058c82 */ /* 0x000fe40008000000 */
[----:B------:R-:W-:-:S12]  /*15b0*/  UIMAD UR20, UR5, UR25, UR20 ;  /* 0x00000019051472a4 */ /* 0x000fd8000f8e0214 */
.L_x_18:
[----:B------:R-:W-:Y:S02]  /*15c0*/  UISETP.NE.AND UP1, UPT, UR27, 0x1, UPT ;  /* 0x000000011b00788c */ /* 0x000fe4000bf25270 */
[----:B------:R-:W-:Y:S02]  /*15d0*/  UISETP.NE.AND UP0, UPT, UR18, 0x2, UPT ;  /* 0x000000021200788c */ /* 0x000fe4000bf05270 */
[----:B------:R-:W-:Y:S02]  /*15e0*/  ULOP3.LUT UR37, UR37, 0x800, URZ, 0xc0, !UPT ;  /* 0x0000080025257892 */ /* 0x000fe4000f8ec0ff */
[----:B------:R-:W-:-:S03]  /*15f0*/  USHF.L.U32 UR31, UR28, UR31, URZ ;  /* 0x0000001f1c1f7299 */ /* 0x000fc600080006ff */
[----:B------:R-:W-:Y:S09]  /*1600*/  BRA.U UP1, `(.L_x_19) ;  /* 0x0000000101447547 */ /* 0x000ff2000b800000 */
[----:B------:R-:W1:Y:S01]  /*1610*/  LDCU.128 UR8, c[0x0][0xb10] ;  /* 0x00016200ff0877ac */ /* 0x000e620008000c00 */
[----:B------:R-:W2:Y:S01]  /*1620*/  LDCU UR12, c[0x0][0xb0c] ;  /* 0x00016180ff0c77ac */ /* 0x000ea20008000800 */
[----:B------:R-:W3:Y:S01]  /*1630*/  LDCU UR13, c[0x0][0xb20] ;  /* 0x00016400ff0d77ac */ /* 0x000ee20008000800 */
[----:B-1----:R-:W-:Y:S02]  /*1640*/  UIMAD.WIDE.U32 UR6, UR20, UR8, URZ ;  /* 0x00000008140672a5 */ /* 0x002fe4000f8e00ff */
[----:B------:R-:W-:Y:S02]  /*1650*/  UIMAD.WIDE.U32 UR4, UR26, UR11, URZ ;  /* 0x0000000b1a0472a5 */ /* 0x000fe4000f8e00ff */
[----:B--2---:R-:W-:Y:S02]  /*1660*/  UISETP.NE.AND UP2, UPT, UR12, 0x1, UPT ;  /* 0x000000010c00788c */ /* 0x004fe4000bf45270 */
[----:B------:R-:W-:Y:S01]  /*1670*/  UISETP.NE.AND UP1, UPT, UR10, 0x1, UPT ;  /* 0x000000010a00788c */ /* 0x000fe2000bf25270 */
[----:B------:R-:W-:-:S02]  /*1680*/  UMOV UR6, UR7 ;  /* 0x0000000700067c82 */ /* 0x000fc40008000000 */
[----:B------:R-:W-:Y:S01]  /*1690*/  UMOV UR4, UR5 ;  /* 0x0000000500047c82 */ /* 0x000fe20008000000 */
[----:B------:R-:W-:Y:S02]  /*16a0*/  USHF.R.U32.HI UR6, URZ, UR9, UR6 ;  /* 0x00000009ff067299 */ /* 0x000fe40008011606 */
[----:B---3--:R-:W-:Y:S02]  /*16b0*/  USHF.R.U32.HI UR4, URZ, UR13, UR4 ;  /* 0x0000000dff047299 */ /* 0x008fe40008011604 */
[----:B------:R-:W-:Y:S02]  /*16c0*/  USEL UR5, UR20, UR6, !UP2 ;  /* 0x0000000614057287 */ /* 0x000fe4000d000000 */
[----:B------:R-:W-:-:S04]  /*16d0*/  USEL UR4, UR26, UR4, !UP1 ;  /* 0x000000041a047287 */ /* 0x000fc8000c800000 */
[----:B------:R-:W-:Y:S02]  /*16e0*/  UIADD3 UR6, UPT, UPT, -UR4, UR5, URZ ;  /* 0x0000000504067290 */ /* 0x000fe4000fffe1ff */
[----:B------:R-:W-:Y:S02]  /*16f0*/  UIADD3 UR4, UPT, UPT, UR4, -UR5, URZ ;  /* 0x8000000504047290 */ /* 0x000fe4000fffe0ff */
[----:B------:R-:W-:Y:S02]  /*1700*/  UIMAD UR26, UR6, UR10, UR26 ;  /* 0x0000000a061a72a4 */ /* 0x000fe4000f8e021a */
[----:B------:R-:W-:-:S12]  /*1710*/  UIMAD UR20, UR4, UR12, UR20 ;  /* 0x0000000c041472a4 */ /* 0x000fd8000f8e0214 */
.L_x_19:
[----:B------:R-:W-:Y:S05]  /*1720*/  BRA.U !UP5, `(.L_x_20) ;  /* 0x000000010d0c7547 */ /* 0x000fea000b800000 */
[----:B------:R-:W-:Y:S01]  /*1730*/  UCGABAR_WAIT ;  /* 0x0000000000007dc7 */ /* 0x000fe20008000000 */
[----:B------:R-:W-:Y:S01]  /*1740*/  CCTL.IVALL ;  /* 0x00000000ff00798f */ /* 0x000fe20002000000 */
[----:B------:R-:W-:Y:S05]  /*1750*/  BRA `(.L_x_21) ;  /* 0x0000000000047947 */ /* 0x000fea0003800000 */
.L_x_20:
[----:B------:R-:W-:Y:S06]  /*1760*/  BAR.SYNC.DEFER_BLOCKING 0x0 ;  /* 0x0000000000007b1d */ /* 0x000fec0000010000 */
.L_x_21:
[----:B------:R-:W-:Y:S05]  /*1770*/  BRA.U UP0, `(.L_x_22) ;  /* 0x00000015005c7547 */ /* 0x000fea000b800000 */
[----:B------:R-:W1:Y:S01]  /*1780*/  LDCU UR6, c[0x0][0x38c] ;  /* 0x00007180ff0677ac */ /* 0x000e620008000800 */
[----:B------:R-:W-:Y:S01]  /*1790*/  PLOP3.LUT P2, PT, PT, PT, UP3, 0x80, 0x8 ;  /* 0x000000000008781c */ /* 0x000fe20003f4f038 */
[----:B------:R-:W-:Y:S01]  /*17a0*/  IMAD.MOV.U32 R12, RZ, RZ, 0x1 ;  /* 0x00000001ff0c7424 */ /* 0x000fe200078e00ff */
[----:B------:R-:W-:Y:S01]  /*17b0*/  ISETP.NE.AND P3, PT, R3, RZ, P4 ;  /* 0x000000ff0300720c */ /* 0x000fe20002765270 */
[----:B------:R-:W-:Y:S01]  /*17c0*/  USHF.L.U32 UR7, UR24, 0x6, URZ ;  /* 0x0000000618077899 */ /* 0x000fe200080006ff */
[----:B------:R-:W-:Y:S01]  /*17d0*/  PLOP3.LUT P2, PT, P2, PT, PT, 0x8, 0x80 ;  /* 0x000000000080781c */ /* 0x000fe2000174e170 */
[----:B------:R-:W-:Y:S01]  /*17e0*/  USHF.L.U32 UR54, UR24, 0x5, URZ ;  /* 0x0000000518367899 */ /* 0x000fe200080006ff */
[----:B------:R-:W-:Y:S01]  /*17f0*/  CS2R R10, SRZ ;  /* 0x00000000000a7805 */ /* 0x000fe2000001ff00 */
[----:B------:R-:W-:Y:S01]  /*1800*/  UISETP.NE.AND UP1, UPT, UR18, URZ, UPT ;  /* 0x000000ff1200728c */ /* 0x000fe2000bf25270 */
[----:B------:R-:W-:Y:S01]  /*1810*/  IMAD.MOV.U32 R9, RZ, RZ, RZ ;  /* 0x000000ffff097224 */ /* 0x000fe200078e00ff */
[----:B------:R-:W2:Y:S01]  /*1820*/  LDCU UR48, c[0x0][0x370] ;  /* 0x00006e00ff3077ac */ /* 0x000ea20008000800 */
[----:B------:R-:W-:Y:S01]  /*1830*/  IMAD.MOV.U32 R8, RZ, RZ, 0x1 ;  /* 0x00000001ff087424 */ /* 0x000fe200078e00ff */
[----:B------:R-:W3:Y:S01]  /*1840*/  LDCU.64 UR44, c[0x0][0x348] ;  /* 0x00006900ff2c77ac */ /* 0x000ee20008000a00 */
[----:B-1----:R-:W-:-:S02]  /*1850*/  UIADD3 UR5, UPT, UPT, UR6, 0x7f, URZ ;  /* 0x0000007f06057890 */ /* 0x002fc4000fffe0ff */
[----:B------:R-:W-:Y:S02]  /*1860*/  UIADD3 UR56, UPT, UPT, UR6, 0xfe, URZ ;  /* 0x000000fe06387890 */ /* 0x000fe4000fffe0ff */
[----:B------:R-:W-:Y:S01]  /*1870*/  USHF.R.S32.HI UR4, URZ, 0x1f, UR5 ;  /* 0x0000001fff047899 */ /* 0x000fe20008011405 */
[----:B------:R-:W1:Y:S03]  /*1880*/  LDCU UR47, c[0x0][0x374] ;  /* 0x00006e80ff2f77ac */ /* 0x000e660008000800 */
[----:B------:R-:W-:Y:S02]  /*1890*/  ULEA.HI UR4, UR4, UR5, URZ, 0x7 ;  /* 0x0000000504047291 */ /* 0x000fe4000f8f38ff */
[----:B------:R-:W-:Y:S02]  /*18a0*/  UIADD3 UR5, UPT, UPT, UR6, -0x1, URZ ;  /* 0xffffffff06057890 */ /* 0x000fe4000fffe0ff */
[----:B------:R-:W-:-:S02]  /*18b0*/  USHF.R.S32.HI UR50, URZ, 0x7, UR4 ;  /* 0x00000007ff327899 */ /* 0x000fc40008011404 */
[----:B------:R-:W-:Y:S02]  /*18c0*/  UISETP.GE.U32.AND UP2, UPT, UR5, -0xff, UPT ;  /* 0xffffff010500788c */ /* 0x000fe4000bf46070 */
[----:B------:R-:W-:Y:S02]  /*18d0*/  UISETP.LT.U32.AND UP0, UPT, UR50, 0x3, UPT ;  /* 0x000000033200788c */ /* 0x000fe4000bf01070 */
[----:B------:R-:W-:Y:S02]  /*18e0*/  ULOP3.LUT UR5, UR7, 0x40, URZ, 0xc0, !UPT ;  /* 0x0000004007057892 */ /* 0x000fe4000f8ec0ff */
[----:B------:R-:W-:Y:S02]  /*18f0*/  USEL UR49, UR50, 0x3, UP0 ;  /* 0x0000000332317887 */ /* 0x000fe40008000000 */
[----:B------:R-:W-:Y:S02]  /*1900*/  ULOP3.LUT UR54, UR54, 0x20, URZ, 0xc0, !UPT ;  /* 0x0000002036367892 */ /* 0x000fe4000f8ec0ff */
[----:B------:R-:W-:-:S02]  /*1910*/  UIADD3 UR4, UPT, UPT, UR49, -0x1, URZ ;  /* 0xffffffff31047890 */ /* 0x000fc4000fffe0ff */
[----:B------:R-:W-:Y:S02]  /*1920*/  @UP2 UIADD3 UR4, UPT, UPT, UR49, URZ, URZ ;  /* 0x000000ff31042290 */ /* 0x000fe4000fffe0ff */
[----:B------:R-:W-:Y:S02]  /*1930*/  USEL UR38, UR40, 0x2, UP1 ;  /* 0x0000000228267887 */ /* 0x000fe40008800000 */
[----:B------:R-:W-:Y:S02]  /*1940*/  ULEA.HI UR52, UR37, UR5, URZ, 0x1a ;  /* 0x0000000525347291 */ /* 0x000fe4000f8fd0ff */
[----:B------:R-:W-:Y:S02]  /*1950*/  UIADD3 UR53, UPT, UPT, UR50, -UR49, URZ ;  /* 0x8000003132357290 */ /* 0x000fe4000fffe0ff */
[----:B------:R-:W-:Y:S02]  /*1960*/  UIADD3 UR39, UPT, UPT, UR4, 0x1, URZ ;  /* 0x0000000104277890 */ /* 0x000fe4000fffe0ff */
[----:B------:R-:W-:Y:S01]  /*1970*/  UIADD3 UR51, UPT, UPT, -UR4, URZ, URZ ;  /* 0x000000ff04337290 */ /* 0x000fe2000fffe1ff */
[----:B-123--:R-:W-:-:S11]  /*1980*/  UMOV UR29, URZ ;  /* 0x000000ff001d7c82 */ /* 0x00efd60008000000 */
.L_x_46:
[----:B------:R-:W-:Y:S01]  /*1990*/  UISETP.NE.AND UP0, UPT, UR55, URZ, UPT ;  /* 0x000000ff3700728c */ /* 0x000fe2000bf05270 */
[----:B------:R-:W1:Y:S08]  /*19a0*/  S2UR UR55, SR_CgaCtaId ;  /* 0x00000000003779c3 */ /* 0x000e700000008800 */
[----:B---3--:R-:W-:Y:S05]  /*19b0*/  BRA.U UP0, `(.L_x_23) ;  /* 0x0000000100347547 */ /* 0x008fea000b800000 */
[----:B------:R-:W2:Y:S01]  /*19c0*/  S2R R0, SR_CgaCtaId ;  /* 0x0000000000007919 */ /* 0x000ea20000008800 */
[----:B------:R-:W-:-:S04]  /*19d0*/  MOV R2, 0x400 ;  /* 0x0000040000027802 */ /* 0x000fc80000000f00 */
[----:B--2---:R-:W-:Y:S02]  /*19e0*/  LEA R0, R0, R2, 0x18 ;  /* 0x0000000200007211 */ /* 0x004fe400078ec0ff */
[----:B------:R-:W-:-:S03]  /*19f0*/  SHF.L.U32 R2, R8, 0x1f, RZ ;  /* 0x0000001f08027819 */ /* 0x000fc600000006ff */
[----:B------:R-:W-:-:S04]  /*1a00*/  IMAD R0, R9, 0x8, R0 ;  /* 0x0000000809007824 */ /* 0x000fc800078e0200 */
[----:B------:R-:W2:Y:S02]  /*1a10*/  SYNCS.PHASECHK.TRANS64.TRYWAIT P0, [R0+URZ+0xe0], R2 ;  /* 0x0000e002000075a7 */ /* 0x000ea400080011ff */
[----:B--2---:R-:W-:Y:S05]  /*1a20*/  @!P0 BRA `(.L_x_24) ;  /* 0x00000064005c8947 */ /* 0x004fea0003800000 */
.L_x_136:
[----:B------:R-:W-:Y:S01]  /*1a30*/  VIADD R9, R9, 0x1 ;  /* 0x0000000109097836 */ /* 0x000fe20000000000 */
[----:B------:R2:W-:Y:S04]  /*1a40*/  SYNCS.ARRIVE.TRANS64.A1T0 RZ, [R0+URZ+0xd0], RZ ;  /* 0x0000d0ff00ff79a7 */ /* 0x0005e800081000ff */
[----:B------:R-:W-:-:S04]  /*1a50*/  ISETP.NE.AND P0, PT, R9, 0x2, PT ;  /* 0x000000020900780c */ /* 0x000fc80003f05270 */
[----:B------:R-:W-:Y:S02]  /*1a60*/  SEL R9, R9, RZ, P0 ;  /* 0x000000ff09097207 */ /* 0x000fe40000000000 */
[----:B--2---:R-:W-:-:S04]  /*1a70*/  SEL R0, RZ, 0x1, P0 ;  /* 0x00000001ff007807 */ /* 0x004fc80000000000 */
[----:B------:R-:W-:-:S07]  /*1a80*/  LOP3.LUT R8, R8, R0, RZ, 0x3c, !PT ;  /* 0x0000000008087212 */ /* 0x000fce00078e3cff */
.L_x_23:
[----:B------:R-:W-:Y:S01]  /*1a90*/  UMOV UR21, 0x400 ;  /* 0x0000040000157882 */ /* 0x000fe20000000000 */
[----:B------:R-:W-:Y:S01]  /*1aa0*/  SHF.L.U32 R0, R12, 0x1f, RZ ;  /* 0x0000001f0c007819 */ /* 0x000fe200000006ff */
[----:B-1----:R-:W-:Y:S02]  /*1ab0*/  ULEA UR21, UR55, UR21, 0x18 ;  /* 0x0000001537157291 */ /* 0x002fe4000f8ec0ff */
[----:B------:R-:W-:Y:S02]  /*1ac0*/  UISETP.GE.U32.AND UP0, UPT, UR56, 0xff, UPT ;  /* 0x000000ff3800788c */ /* 0x000fe4000bf06070 */
[----:B------:R-:W-:Y:S02]  /*1ad0*/  ULEA UR4, UR29, UR21, 0x3 ;  /* 0x000000151d047291 */ /* 0x000fe4000f8e18ff */
[----:B------:R-:W-:Y:S01]  /*1ae0*/  ULEA UR19, UR26, UR54, 0x6 ;  /* 0x000000361a137291 */ /* 0x000fe2000f8e30ff */
[----:B------:R-:W-:-:S06]  /*1af0*/  UMOV UR13, URZ ;  /* 0x000000ff000d7c82 */ /* 0x000fcc0008000000 */
[----:B------:R1:W2:Y:S01]  /*1b00*/  SYNCS.PHASECHK.TRANS64.TRYWAIT P1, [UR4+0x18], R0 ;  /* 0x00001800ff0075a7 */ /* 0x0002a20008021104 */
[----:B------:R-:W-:-:S04]  /*1b10*/  ULEA.HI UR4, UR20, UR20, URZ, 0x1 ;  /* 0x0000001414047291 */ /* 0x000fc8000f8f08ff */
[----:B------:R-:W-:-:S04]  /*1b20*/  USHF.L.U32 UR4, UR4, 0x6, URZ ;  /* 0x0000000604047899 */ /* 0x000fc800080006ff */
[----:B------:R-:W-:-:S04]  /*1b30*/  ULOP3.LUT UR35, UR4, 0xffffff80, URZ, 0xc0, !UPT ;  /* 0xffffff8004237892 */ /* 0x000fc8000f8ec0ff */
[----:B------:R-:W-:Y:S01]  /*1b40*/  UIADD3 UR35, UPT, UPT, UR52, UR35, URZ ;  /* 0x0000002334237290 */ /* 0x000fe2000fffe0ff */
[----:B------:R-:W-:Y:S11]  /*1b50*/  BRA.U !UP0, `(.L_x_25) ;  /* 0x0000000508107547 */ /* 0x000ff6000b800000 */
[----:B------:R-:W-:Y:S01]  /*1b60*/  UMOV UR30, UR51 ;  /* 0x00000033001e7c82 */ /* 0x000fe20008000000 */
[----:B------:R-:W-:Y:S01]  /*1b70*/  UMOV UR6, UR29 ;  /* 0x0000001d00067c82 */ /* 0x000fe20008000000 */
[----:B------:R-:W-:-:S05]  /*1b80*/  UMOV UR26, 0x40 ;  /* 0x00000040001a7882 */ /* 0x000fca0000000000 */
.L_x_33:
[----:B------:R-:W-:Y:S01]  /*1b90*/  ULEA UR5, UR6, UR21, 0x3 ;  /* 0x0000001506057291 */ /* 0x000fe2000f8e18ff */
[----:B--2---:R-:W-:Y:S01]  /*1ba0*/  @P4 MOV R2, 0xc000 ;  /* 0x0000c00000024802 */ /* 0x004fe20000000f00 */
[----:B--23--:R-:W-:Y:S10]  /*1bb0*/  @P1 BRA `(.L_x_26) ;  /* 0x00000000000c1947 */ /* 0x00cff40003800000 */
[----:B------:R-:W-:-:S04]  /*1bc0*/  SHF.L.U32 R3, R12, 0x1f, RZ ;  /* 0x0000001f0c037819 */ /* 0x000fc800000006ff */
[----:B------:R-:W2:Y:S02]  /*1bd0*/  SYNCS.PHASECHK.TRANS64.TRYWAIT P0, [UR5+0x18], R3 ;  /* 0x00001803ff0075a7 */ /* 0x000ea40008001105 */
[----:B--2---:R-:W-:Y:S05]  /*1be0*/  @!P0 BRA `(.L_x_27) ;  /* 0x0000006400008947 */ /* 0x004fea0003800000 */
.L_x_26:
[----:B------:R2:W-:Y:S01]  /*1bf0*/  @P4 SYNCS.ARRIVE.TRANS64 RZ, [UR5], R2 ;  /* 0x00000002ffff49a7 */ /* 0x0005e20008000005 */
[----:B------:R-:W-:Y:S02]  /*1c00*/  ULOP3.LUT UR4, UR38, 0x2, URZ, 0xfc, !UPT ;  /* 0x0000000226047892 */ /* 0x000fe4000f8efcff */
[----:B------:R-:W-:Y:S02]  /*1c10*/  UIADD3 UR30, UPT, UPT, UR30, 0x1, URZ ;  /* 0x000000011e1e7890 */ /* 0x000fe4000fffe0ff */
[----:B------:R-:W-:Y:S02]  /*1c20*/  UISETP.NE.AND UP0, UPT, UR4, 0x2, UPT ;  /* 0x000000020400788c */ /* 0x000fe4000bf05270 */
[----:B------:R-:W-:-:S07]  /*1c30*/  UISETP.NE.AND UP2, UPT, UR30, 0x1, UPT ;  /* 0x000000011e00788c */ /* 0x000fce000bf45270 */
[----:B------:R-:W-:Y:S05]  /*1c40*/  BRA.U UP0, `(.L_x_28) ;  /* 0x0000000100047547 */ /* 0x000fea000b800000 */
[----:B------:R-:W-:Y:S05]  /*1c50*/  BPT.TRAP 0x1 ;  /* 0x000000040000795c */ /* 0x000fea0000300000 */
.L_x_28:
[----:B------:R-:W-:Y:S04]  /*1c60*/  BSSY.RECONVERGENT B0, `(.L_x_29) ;  /* 0x0000003000007945 */ /* 0x000fe80003800200 */
[----:B------:R-:W-:Y:S05]  /*1c70*/  @!P3 BRA `(.L_x_30) ;  /* 0x000000000004b947 */ /* 0x000fea0003800000 */
[----:B------:R-:W-:Y:S05]  /*1c80*/  BPT.TRAP 0x1 ;  /* 0x000000040000795c */ /* 0x000fea0000300000 */
.L_x_30:
[----:B------:R-:W-:Y:S05]  /*1c90*/  BSYNC.RECONVERGENT B0 ;  /* 0x0000000000007941 */ /* 0x000fea0003800200 */
.L_x_29:
[----:B------:R-:W-:Y:S01]  /*1ca0*/  UIADD3 UR4, UPT, UPT, UR6, 0x1, URZ ;  /* 0x0000000106047890 */ /* 0x000fe2000fffe0ff */
[----:B------:R-:W-:Y:S01]  /*1cb0*/  BSSY.RECONVERGENT B0, `(.L_x_31) ;  /* 0x000002a000007945 */ /* 0x000fe20003800200 */
[----:B------:R-:W-:Y:S02]  /*1cc0*/  ELECT P0, URZ, PT ;  /* 0x0000000000ff782f */ /* 0x000fe40003800000 */
[----:B------:R-:W-:-:S04]  /*1cd0*/  UISETP.NE.AND UP0, UPT, UR4, 0x3, UPT ;  /* 0x000000030400788c */ /* 0x000fc8000bf05270 */
[----:B------:R-:W-:Y:S02]  /*1ce0*/  USEL UR7, URZ, 0x1, UP0 ;  /* 0x00000001ff077887 */ /* 0x000fe40008000000 */
[----:B------:R-:W-:-:S04]  /*1cf0*/  USEL UR29, UR4, URZ, UP0 ;  /* 0x000000ff041d7287 */ /* 0x000fc80008000000 */
[----:B------:R-:W-:Y:S01]  /*1d00*/  ULEA UR4, UR29, UR21, 0x3 ;  /* 0x000000151d047291 */ /* 0x000fe2000f8e18ff */
[----:B------:R-:W-:-:S04]  /*1d10*/  LOP3.LUT R12, R12, UR7, RZ, 0x3c, !PT ;  /* 0x000000070c0c7c12 */ /* 0x000fc8000f8e3cff */
[----:B-1----:R-:W-:-:S04]  /*1d20*/  SHF.L.U32 R0, R12, 0x1f, RZ ;  /* 0x0000001f0c007819 */ /* 0x002fc800000006ff */
[----:B------:R1:W3:Y:S01]  /*1d30*/  SYNCS.PHASECHK.TRANS64.TRYWAIT P1, [UR4+0x18], R0 ;  /* 0x00001800ff0075a7 */ /* 0x0002e20008021104 */
[----:B------:R-:W-:Y:S05]  /*1d40*/  @!P0 BRA `(.L_x_32) ;  /* 0x0000000000808947 */ /* 0x000fea0003800000 */
[----:B------:R-:W-:Y:S02]  /*1d50*/  USHF.L.U32 UR4, UR6, 0xd, URZ ;  /* 0x0000000d06047899 */ /* 0x000fe400080006ff */
[----:B------:R-:W-:Y:S02]  /*1d60*/  UIADD3 UR22, UP1, UPT, UR44, 0x80, URZ ;  /* 0x000000802c167890 */ /* 0x000fe4000ff3e0ff */
[----:B------:R-:W-:Y:S02]  /*1d70*/  ULOP3.LUT UR24, UR4, UR37, URZ, 0xfc, !UPT ;  /* 0x0000002504187292 */ /* 0x000fe4000f8efcff */
[----:B------:R-:W-:Y:S02]  /*1d80*/  UIADD3 UR14, UP0, UPT, UR44, 0x180, URZ ;  /* 0x000001802c0e7890 */ /* 0x000fe4000ff1e0ff */
[----:B------:R-:W-:Y:S02]  /*1d90*/  ULEA UR24, UR24, UR21, 0x1 ;  /* 0x0000001518187291 */ /* 0x000fe4000f8e08ff */
[----:B------:R-:W-:-:S02]  /*1da0*/  UIADD3 UR4, UPT, UPT, UR21, UR4, URZ ;  /* 0x0000000415047290 */ /* 0x000fc4000fffe0ff */
[----:B------:R-:W-:Y:S02]  /*1db0*/  UIADD3 UR34, UPT, UPT, UR26, -0x40, URZ ;  /* 0xffffffc01a227890 */ /* 0x000fe4000fffe0ff */
[----:B------:R-:W-:Y:S02]  /*1dc0*/  ULOP3.LUT UR33, UR5, 0xfefffff8, URZ, 0xc0, !UPT ;  /* 0xfefffff805217892 */ /* 0x000fe4000f8ec0ff */
[----:B------:R-:W-:Y:S02]  /*1dd0*/  UIADD3.X UR23, UPT, UPT, URZ, UR45, URZ, UP1, !UPT ;  /* 0x0000002dff177290 */ /* 0x000fe40008ffe4ff */
[----:B------:R-:W-:Y:S02]  /*1de0*/  UIADD3 UR32, UPT, UPT, UR24, 0x3300, URZ ;  /* 0x0000330018207890 */ /* 0x000fe4000fffe0ff */
[----:B------:R-:W-:Y:S02]  /*1df0*/  UPRMT UR7, URZ, 0x5410, UR31 ;  /* 0x00005410ff077896 */ /* 0x000fe4000800001f */
[----:B------:R-:W-:-:S02]  /*1e00*/  UIADD3 UR24, UPT, UPT, UR24, 0x5300, URZ ;  /* 0x0000530018187890 */ /* 0x000fc4000fffe0ff */
[----:B------:R-:W-:Y:S02]  /*1e10*/  UIADD3.X UR15, UPT, UPT, URZ, UR45, URZ, UP0, !UPT ;  /* 0x0000002dff0f7290 */ /* 0x000fe400087fe4ff */
[----:B------:R-:W-:Y:S02]  /*1e20*/  UIADD3 UR16, UPT, UPT, UR4, 0xf300, URZ ;  /* 0x0000f30004107890 */ /* 0x000fe4000fffe0ff */
[----:B------:R-:W-:Y:S01]  /*1e30*/  UIADD3 UR8, UPT, UPT, UR4, 0x10300, URZ ;  /* 0x0001030004087890 */ /* 0x000fe2000fffe0ff */
[----:B------:R-:W-:Y:S01]  /*1e40*/  UMOV UR40, 0x0 ;  /* 0x0000000000287882 */ /* 0x000fe20000000000 */
[----:B------:R-:W-:Y:S01]  /*1e50*/  UMOV UR41, 0x10000000 ;  /* 0x1000000000297882 */ /* 0x000fe20000000000 */
[----:B------:R-:W-:Y:S01]  /*1e60*/  UMOV UR27, UR35 ;  /* 0x00000023001b7c82 */ /* 0x000fe20008000000 */
[----:B------:R-:W-:Y:S01]  /*1e70*/  UMOV UR28, UR36 ;  /* 0x00000024001c7c82 */ /* 0x000fe20008000000 */
[----:B------:R-:W-:Y:S01]  /*1e80*/  UMOV UR25, UR33 ;  /* 0x0000002100197c82 */ /* 0x000fe20008000000 */
[----:B------:R-:W-:Y:S01]  /*1e90*/  UMOV UR20, UR36 ;  /* 0x0000002400147c82 */ /* 0x000fe20008000000 */
[----:B------:R-:W-:Y:S01]  /*1ea0*/  UMOV UR17, UR33 ;  /* 0x0000002100117c82 */ /* 0x000fe20008000000 */
[----:B------:R-:W-:Y:S01]  /*1eb0*/  UMOV UR18, UR34 ;  /* 0x0000002200127c82 */ /* 0x000fe20008000000 */
[----:B------:R4:W-:Y:S01]  /*1ec0*/  UTMALDG.3D.MULTICAST.2CTA [UR32], [UR22], UR7, desc[UR40] ;  /* 0x00002820160073b4 */ /* 0x0009e20008211807 */
[----:B------:R-:W-:Y:S01]  /*1ed0*/  UMOV UR10, UR26 ;  /* 0x0000001a000a7c82 */ /* 0x000fe20008000000 */
[----:B------:R-:W-:Y:S01]  /*1ee0*/  UMOV UR11, UR19 ;  /* 0x00000013000b7c82 */ /* 0x000fe20008000000 */
[----:B------:R-:W-:Y:S01]  /*1ef0*/  UMOV UR12, UR36 ;  /* 0x00000024000c7c82 */ /* 0x000fe20008000000 */
[----:B------:R-:W-:Y:S01]  /*1f00*/  UMOV UR9, UR33 ;  /* 0x0000002100097c82 */ /* 0x000fe20008000000 */
[----:B------:R4:W-:Y:S01]  /*1f10*/  UTMALDG.3D.MULTICAST.2CTA [UR24], [UR22], UR7, desc[UR40] ;  /* 0x00002818160073b4 */ /* 0x0009e20008211807 */
[----:B------:R4:W-:Y:S01]  /*1f20*/  UTMALDG.3D.2CTA [UR16], [UR14], desc[UR40] ;  /* 0x000028100e0075b4 */ /* 0x0009e20008211000 */
[----:B------:R4:W-:Y:S02]  /*1f30*/  UTMALDG.3D.2CTA [UR8], [UR14], desc[UR40] ;  /* 0x000028080e0075b4 */ /* 0x0009e40008211000 */
[----:B----4-:R-:W-:Y:S01]  /*1f40*/  NOP ;  /* 0x0000000000007918 */ /* 0x010fe20000000000 */
.L_x_32:
[----:B------:R-:W-:Y:S05]  /*1f50*/  BSYNC.RECONVERGENT B0 ;  /* 0x0000000000007941 */ /* 0x000fea0003800200 */
.L_x_31:
[----:B------:R-:W-:Y:S01]  /*1f60*/  UIADD3 UR26, UPT, UPT, UR26, 0x80, URZ ;  /* 0x000000801a1a7890 */ /* 0x000fe2000fffe0ff */
[----:B------:R-:W-:Y:S01]  /*1f70*/  UMOV UR6, UR29 ;  /* 0x0000001d00067c82 */ /* 0x000fe20008000000 */
[----:B------:R-:W-:Y:S01]  /*1f80*/  UMOV UR13, UR39 ;  /* 0x00000027000d7c82 */ /* 0x000fe20008000000 */
[----:B------:R-:W-:Y:S09]  /*1f90*/  BRA.U UP2, `(.L_x_33) ;  /* 0xfffffff902fc7547 */ /* 0x000ff2000b83ffff */
.L_x_25:
[----:B------:R-:W-:Y:S01]  /*1fa0*/  ULEA UR4, UR29, UR21, 0x3 ;  /* 0x000000151d047291 */ /* 0x000fe2000f8e18ff */
[----:B-1----:R-:W-:Y:S01]  /*1fb0*/  SHF.L.U32 R0, R12, 0x1f, RZ ;  /* 0x0000001f0c007819 */ /* 0x002fe200000006ff */
[----:B------:R-:W-:Y:S01]  /*1fc0*/  @!P2 SYNCS.ARRIVE.TRANS64.A1T0 RZ, [UR21+0x68], RZ ;  /* 0x000068ffffffa9a7 */ /* 0x000fe20008100015 */
[----:B------:R-:W-:-:S06]  /*1fd0*/  UISETP.GT.AND UP0, UPT, UR50, UR49, UPT ;  /* 0x000000313200728c */ /* 0x000fcc000bf04270 */
[----:B--23--:R1:W2:Y:S03]  /*1fe0*/  SYNCS.PHASECHK.TRANS64.TRYWAIT P1, [UR4+0x18], R0 ;  /* 0x00001800ff0075a7 */ /* 0x00c2a60008021104 */
[----:B------:R-:W-:Y:S05]  /*1ff0*/  BRA.U !UP0, `(.L_x_34) ;  /* 0x0000000508087547 */ /* 0x000fea000b800000 */
[----:B------:R-:W-:Y:S01]  /*2000*/  UIADD3 UR30, UPT, UPT, UR53, UR13, URZ ;  /* 0x0000000d351e7290 */ /* 0x000fe2000fffe0ff */
[----:B------:R-:W-:-:S11]  /*2010*/  UMOV UR7, UR29 ;  /* 0x0000001d00077c82 */ /* 0x000fd60008000000 */
.L_x_42:
[----:B------:R-:W-:Y:S01]  /*2020*/  ULEA UR6, UR7, UR21, 0x3 ;  /* 0x0000001507067291 */ /* 0x000fe2000f8e18ff */
[----:B--2---:R-:W-:Y:S01]  /*2030*/  @P4 MOV R2, 0xc000 ;  /* 0x0000c00000024802 */ /* 0x004fe20000000f00 */
[----:B--23--:R-:W-:Y:S10]  /*2040*/  @P1 BRA `(.L_x_35) ;  /* 0x00000000000c1947 */ /* 0x00cff40003800000 */
[----:B------:R-:W-:-:S04]  /*2050*/  SHF.L.U32 R3, R12, 0x1f, RZ ;  /* 0x0000001f0c037819 */ /* 0x000fc800000006ff */
[----:B------:R-:W2:Y:S02]  /*2060*/  SYNCS.PHASECHK.TRANS64.TRYWAIT P0, [UR6+0x18], R3 ;  /* 0x00001803ff0075a7 */ /* 0x000ea40008001106 */
[----:B--2---:R-:W-:Y:S05]  /*2070*/  @!P0 BRA `(.L_x_36) ;  /* 0x0000005c00f48947 */ /* 0x004fea0003800000 */
.L_x_35:
[----:B------:R2:W-:Y:S01]  /*2080*/  @P4 SYNCS.ARRIVE.TRANS64 RZ, [UR6], R2 ;  /* 0x00000002ffff49a7 */ /* 0x0005e20008000006 */
[----:B------:R-:W-:-:S04]  /*2090*/  ULOP3.LUT UR4, UR38, 0x2, URZ, 0xfc, !UPT ;  /* 0x0000000226047892 */ /* 0x000fc8000f8efcff */
[----:B------:R-:W-:-:S09]  /*20a0*/  UISETP.NE.AND UP0, UPT, UR4, 0x2, UPT ;  /* 0x000000020400788c */ /* 0x000fd2000bf05270 */
[----:B------:R-:W-:Y:S05]  /*20b0*/  BRA.U UP0, `(.L_x_37) ;  /* 0x0000000100047547 */ /* 0x000fea000b800000 */
[----:B------:R-:W-:Y:S05]  /*20c0*/  BPT.TRAP 0x1 ;  /* 0x000000040000795c */ /* 0x000fea0000300000 */
.L_x_37:
[----:B------:R-:W-:Y:S04]  /*20d0*/  BSSY.RECONVERGENT B0, `(.L_x_38) ;  /* 0x0000003000007945 */ /* 0x000fe80003800200 */
[----:B------:R-:W-:Y:S05]  /*20e0*/  @!P3 BRA `(.L_x_39) ;  /* 0x000000000004b947 */ /* 0x000fea0003800000 */
[----:B------:R-:W-:Y:S05]  /*20f0*/  BPT.TRAP 0x1 ;  /* 0x000000040000795c */ /* 0x000fea0000300000 */
.L_x_39:
[----:B------:R-:W-:Y:S05]  /*2100*/  BSYNC.RECONVERGENT B0 ;  /* 0x0000000000007941 */ /* 0x000fea0003800200 */
.L_x_38:
        /* <DEDUP_REMOVED lines=14> */
[----:B------:R-:W-:Y:S02]  /*21f0*/  USHF.L.U32 UR34, UR13, 0x7, URZ ;  /* 0x000000070d227899 */ /* 0x000fe400080006ff */
[----:B------:R-:W-:Y:S02]  /*2200*/  ULEA UR24, UR24, UR21, 0x1 ;  /* 0x0000001518187291 */ /* 0x000fe4000f8e08ff */
[----:B------:R-:W-:-:S02]  /*2210*/  UIADD3 UR22, UP0, UPT, UR44, 0x180, URZ ;  /* 0x000001802c167890 */ /* 0x000fc4000ff1e0ff */
[----:B------:R-:W-:Y:S02]  /*2220*/  UIADD3 UR4, UPT, UPT, UR21, UR4, URZ ;  /* 0x0000000415047290 */ /* 0x000fe4000fffe0ff */
[----:B------:R-:W-:Y:S02]  /*2230*/  ULOP3.LUT UR33, UR6, 0xfefffff8, URZ, 0xc0, !UPT ;  /* 0xfefffff806217892 */ /* 0x000fe4000f8ec0ff */
[----:B------:R-:W-:Y:S02]  /*2240*/  UIADD3.X UR15, UPT, UPT, URZ, UR45, URZ, UP1, !UPT ;  /* 0x0000002dff0f7290 */ /* 0x000fe40008ffe4ff */
[----:B------:R-:W-:Y:S02]  /*2250*/  UIADD3 UR32, UPT, UPT, UR24, 0x3300, URZ ;  /* 0x0000330018207890 */ /* 0x000fe4000fffe0ff */
[----:B------:R-:W-:Y:S02]  /*2260*/  UPRMT UR5, URZ, 0x5410, UR31 ;  /* 0x00005410ff057896 */ /* 0x000fe4000800001f */
[----:B------:R-:W-:-:S02]  /*2270*/  UIADD3 UR26, UPT, UPT, UR34, 0x40, URZ ;  /* 0x00000040221a7890 */ /* 0x000fc4000fffe0ff */
[----:B------:R-:W-:Y:S02]  /*2280*/  UIADD3 UR24, UPT, UPT, UR24, 0x5300, URZ ;  /* 0x0000530018187890 */ /* 0x000fe4000fffe0ff */
        /* <DEDUP_REMOVED lines=20> */
.L_x_41:
[----:B------:R-:W-:Y:S05]  /*23d0*/  BSYNC.RECONVERGENT B0 ;  /* 0x0000000000007941 */ /* 0x000fea0003800200 */
.L_x_40:
[----:B------:R-:W-:Y:S01]  /*23e0*/  UIADD3 UR13, UPT, UPT, UR13, 0x1, URZ ;  /* 0x000000010d0d7890 */ /* 0x000fe2000fffe0ff */
[----:B------:R-:W-:-:S03]  /*23f0*/  UMOV UR7, UR29 ;  /* 0x0000001d00077c82 */ /* 0x000fc60008000000 */
[----:B------:R-:W-:-:S09]  /*2400*/  UISETP.NE.AND UP0, UPT, UR13, UR30, UPT ;  /* 0x0000001e0d00728c */ /* 0x000fd2000bf05270 */
[----:B------:R-:W-:Y:S05]  /*2410*/  BRA.U UP0, `(.L_x_42) ;  /* 0xfffffffd00007547 */ /* 0x000fea000b83ffff */
.L_x_34:
[C---:B------:R-:W-:Y:S01]  /*2420*/  LEA R3, R11.reuse, UR21, 0x3 ;  /* 0x000000150b037c11 */ /* 0x040fe2000f8e18ff */
[----:B------:R-:W-:Y:S01]  /*2430*/  NOP ;  /* 0x0000000000007918 */ /* 0x000fe20000000000 */
[----:B-1----:R-:W-:Y:S02]  /*2440*/  SHF.L.U32 R0, R10, 0x1f, RZ ;  /* 0x0000001f0a007819 */ /* 0x002fe400000006ff */
[----:B------:R-:W-:Y:S02]  /*2450*/  LEA R4, R11, UR21, 0x4 ;  /* 0x000000150b047c11 */ /* 0x000fe4000f8e20ff */
[----:B------:R-:W1:Y:S02]  /*2460*/  SYNCS.PHASECHK.TRANS64.TRYWAIT P0, [R3+URZ+0x70], R0 ;  /* 0x00007000030075a7 */ /* 0x000e6400080011ff */
[----:B-1----:R-:W-:Y:S05]  /*2470*/  @!P0 BRA `(.L_x_43) ;  /* 0x0000005c000c8947 */ /* 0x002fea0003800000 */
.L_x_139:
[----:B------:R-:W4:Y:S01]  /*2480*/  LDS.128 R4, [R4+0x100] ;  /* 0x0001000004047984 */ /* 0x000f220000000c00 */
[----:B------:R-:W-:Y:S01]  /*2490*/  UISETP.GE.AND UP0, UPT, UR42, 0x1, UPT ;  /* 0x000000012a00788c */ /* 0x000fe2000bf06270 */
[----:B------:R-:W-:Y:S01]  /*24a0*/  @!PT LDS RZ, [RZ] ;  /* 0x00000000fffff984 */ /* 0x000fe20000000800 */
[----:B------:R-:W-:Y:S01]  /*24b0*/  @!PT LDS RZ, [RZ] ;  /* 0x00000000fffff984 */ /* 0x000fe20000000800 */
[----:B------:R-:W-:Y:S01]  /*24c0*/  @!PT LDS RZ, [RZ] ;  /* 0x00000000fffff984 */ /* 0x000fe20000000800 */
[----:B------:R-:W-:Y:S01]  /*24d0*/  @!PT LDS RZ, [RZ] ;  /* 0x00000000fffff984 */ /* 0x000fe20000000800 */
[----:B------:R1:W-:Y:S06]  /*24e0*/  MEMBAR.ALL.CTA ;  /* 0x0000000000007992 */ /* 0x0003ec0000008000 */
[----:B-1----:R-:W1:Y:S01]  /*24f0*/  FENCE.VIEW.ASYNC.S ;  /* 0x00000000000073c6 */ /* 0x002e620000000000 */
[----:B----4-:R-:W-:-:S13]  /*2500*/  LOP3.LUT P0, RZ, R6, 0x1, RZ, 0xc0, !PT ;  /* 0x0000000106ff7812 */ /* 0x010fda000780c0ff */
[----:B-1----:R-:W-:Y:S01]  /*2510*/  VOTEU.ANY UP1, P0 ;  /* 0x0000000000ff7886 */ /* 0x002fe20000020100 */
[----:B------:R-:W-:-:S13]  /*2520*/  PLOP3.LUT P0, PT, PT, PT, UP1, 0x80, 0x8 ;  /* 0x000000000008781c */ /* 0x000fda0003f0f018 */
[----:B------:R-:W-:Y:S02]  /*2530*/  @P0 LOP3.LUT R0, R5, 0xffff, RZ, 0xc0, !PT ;  /* 0x0000ffff05000812 */ /* 0x000fe400078ec0ff */
[----:B--2---:R-:W-:Y:S02]  /*2540*/  @P0 MOV R2, R4 ;  /* 0x0000000400020202 */ /* 0x004fe40000000f00 */
[----:B------:R-:W-:Y:S01]  /*2550*/  @P0 R2UR UR5, R0 ;  /* 0x00000000000502ca */ /* 0x000fe200000e0000 */
[----:B------:R-:W-:Y:S01]  /*2560*/  VIADD R0, R3, 0x80 ;  /* 0x0000008003007836 */ /* 0x000fe20000000000 */
[----:B------:R-:W-:Y:S02]  /*2570*/  @P0 SHF.R.U32.HI R4, RZ, 0x10, R5 ;  /* 0x00000010ff040819 */ /* 0x000fe40000011605 */
[----:B------:R-:W-:Y:S02]  /*2580*/  @P0 R2UR UR6, R2 ;  /* 0x00000000020602ca */ /* 0x000fe400000e0000 */
[----:B------:R-:W-:-:S02]  /*2590*/  PRMT R0, RZ, 0x654, R0 ;  /* 0x00000654ff007816 */ /* 0x000fc40000000000 */
[----:B------:R-:W-:Y:S02]  /*25a0*/  @P0 R2UR UR4, R4 ;  /* 0x00000000040402ca */ /* 0x000fe400000e0000 */
[----:B------:R1:W-:Y:S03]  /*25b0*/  SYNCS.ARRIVE.TRANS64.RED.A1T0 RZ, [R0+URZ], RZ ;  /* 0x000000ff00ff79a7 */ /* 0x0003e600081004ff */
[----:B------:R-:W-:-:S04]  /*25c0*/  @UP1 UMOV UR43, UR5 ;  /* 0x00000005002b1c82 */ /* 0x000fc80008000000 */
[----:B------:R-:W-:-:S04]  /*25d0*/  @UP1 UMOV UR46, UR6 ;  /* 0x00000006002e1c82 */ /* 0x000fc80008000000 */
[----:B------:R-:W-:Y:S01]  /*25e0*/  @UP1 UMOV UR36, UR4 ;  /* 0x0000000400241c82 */ /* 0x000fe20008000000 */
[----:B------:R-:W-:Y:S05]  /*25f0*/  BRA.U !UP0, `(.L_x_44) ;  /* 0x0000000108d47547 */ /* 0x000fea000b800000 */
[----:B------:R-:W2:Y:S01]  /*2600*/  LDCU.128 UR12, c[0x0][0xb10] ;  /* 0x00016200ff0c77ac */ /* 0x000ea20008000c00 */
[----:B------:R-:W4:Y:S01]  /*2610*/  LDCU UR22, c[0x0][0xb20] ;  /* 0x00016400ff1677ac */ /* 0x000f220008000800 */
[----:B------:R-:W3:Y:S01]  /*2620*/  LDCU UR20, c[0x0][0xb0c] ;  /* 0x00016180ff1477ac */ /* 0x000ee20008000800 */
[----:B------:R-:W1:Y:S01]  /*2630*/  LDCU.64 UR8, c[0x0][0xb28] ;  /* 0x00016500ff0877ac */ /* 0x000e620008000a00 */
[----:B------:R-:W-:Y:S02]  /*2640*/  UISETP.NE.AND UP3, UPT, UR42, 0x1, UPT ;  /* 0x000000012a00788c */ /* 0x000fe4000bf65270 */
[----:B--2---:R-:W-:Y:S02]  /*2650*/  UIMAD.WIDE.U32 UR6, UR47, UR15, URZ ;  /* 0x0000000f2f0672a5 */ /* 0x004fe4000f8e00ff */
[----:B------:R-:W-:Y:S02]  /*2660*/  UIMAD.WIDE.U32 UR4, UR48, UR12, URZ ;  /* 0x0000000c300472a5 */ /* 0x000fe4000f8e00ff */
[----:B------:R-:W-:-:S02]  /*2670*/  UISETP.NE.AND UP0, UPT, UR14, 0x1, UPT ;  /* 0x000000010e00788c */ /* 0x000fc4000bf05270 */
[----:B------:R-:W-:Y:S01]  /*2680*/  UIMAD.WIDE.U32 UR18, UR43, UR15, URZ ;  /* 0x0000000f2b1272a5 */ /* 0x000fe2000f8e00ff */
[----:B------:R-:W-:Y:S02]  /*2690*/  UMOV UR6, UR7 ;  /* 0x0000000700067c82 */ /* 0x000fe40008000000 */
[----:B------:R-:W-:Y:S01]  /*26a0*/  UMOV UR4, UR5 ;  /* 0x0000000500047c82 */ /* 0x000fe20008000000 */
[----:B----4-:R-:W-:Y:S02]  /*26b0*/  USHF.R.U32.HI UR6, URZ, UR22, UR6 ;  /* 0x00000016ff067299 */ /* 0x010fe40008011606 */
[----:B---3--:R-:W-:Y:S02]  /*26c0*/  UISETP.NE.AND UP2, UPT, UR20, 0x1, UPT ;  /* 0x000000011400788c */ /* 0x008fe4000bf45270 */
[----:B------:R-:W-:Y:S02]  /*26d0*/  USHF.R.U32.HI UR4, URZ, UR13, UR4 ;  /* 0x0000000dff047299 */ /* 0x000fe40008011604 */
[----:B------:R-:W-:-:S02]  /*26e0*/  USEL UR5, UR47, UR6, !UP0 ;  /* 0x000000062f057287 */ /* 0x000fc4000c000000 */
[----:B------:R-:W-:Y:S02]  /*26f0*/  USEL UR6, UR48, UR4, !UP2 ;  /* 0x0000000430067287 */ /* 0x000fe4000d000000 */
[----:B-1----:R-:W-:Y:S01]  /*2700*/  UIMAD.WIDE.U32 UR10, UR5, UR8, URZ ;  /* 0x00000008050a72a5 */ /* 0x002fe2000f8e00ff */
[----:B------:R-:W-:Y:S01]  /*2710*/  UMOV UR4, UR19 ;  /* 0x0000001300047c82 */ /* 0x000fe20008000000 */
[----:B------:R-:W-:Y:S02]  /*2720*/  UIMAD.WIDE.U32 UR16, UR46, UR12, URZ ;  /* 0x0000000c2e1072a5 */ /* 0x000fe4000f8e00ff */
[----:B------:R-:W-:-:S03]  /*2730*/  UIMAD.WIDE.U32 UR18, UR6, UR8, URZ ;  /* 0x00000008061272a5 */ /* 0x000fc6000f8e00ff */
[----:B------:R-:W-:Y:S01]  /*2740*/  UMOV UR10, UR11 ;  /* 0x0000000b000a7c82 */ /* 0x000fe20008000000 */
[----:B------:R-:W-:Y:S02]  /*2750*/  USHF.R.U32.HI UR4, URZ, UR22, UR4 ;  /* 0x00000016ff047299 */ /* 0x000fe40008011604 */
[----:B------:R-:W-:Y:S01]  /*2760*/  @UP3 USHF.R.U32.HI UR5, URZ, UR9, UR10 ;  /* 0x00000009ff053299 */ /* 0x000fe2000801160a */
[----:B------:R-:W-:Y:S01]  /*2770*/  UMOV UR16, UR17 ;  /* 0x0000001100107c82 */ /* 0x000fe20008000000 */
[----:B------:R-:W-:Y:S01]  /*2780*/  UMOV UR18, UR19 ;  /* 0x0000001300127c82 */ /* 0x000fe20008000000 */
[----:B------:R-:W-:Y:S02]  /*2790*/  USHF.R.U32.HI UR13, URZ, UR13, UR16 ;  /* 0x0000000dff0d7299 */ /* 0x000fe40008011610 */
[----:B------:R-:W-:Y:S02]  /*27a0*/  USEL UR4, UR43, UR4, !UP0 ;  /* 0x000000042b047287 */ /* 0x000fe4000c000000 */
[----:B------:R-:W-:-:S02]  /*27b0*/  @UP3 USHF.R.U32.HI UR6, URZ, UR9, UR18 ;  /* 0x00000009ff063299 */ /* 0x000fc40008011612 */
[----:B------:R-:W-:Y:S02]  /*27c0*/  UIMAD UR7, UR42, UR5, URZ ;  /* 0x000000052a0772a4 */ /* 0x000fe4000f8e02ff */
[----:B------:R-:W-:Y:S02]  /*27d0*/  USEL UR5, UR46, UR13, !UP2 ;  /* 0x0000000d2e057287 */ /* 0x000fe4000d000000 */
[----:B------:R-:W-:Y:S02]  /*27e0*/  UIMAD UR10, UR42, UR6, URZ ;  /* 0x000000062a0a72a4 */ /* 0x000fe4000f8e02ff */
[----:B------:R-:W-:Y:S02]  /*27f0*/  UISETP.GE.AND UP0, UPT, UR4, UR7, UPT ;  /* 0x000000070400728c */ /* 0x000fe4000bf06270 */
[----:B------:R-:W-:Y:S02]  /*2800*/  UIMAD.WIDE.U32 UR12, UR4, UR8, URZ ;  /* 0x00000008040c72a5 */ /* 0x000fe4000f8e00ff */
[----:B------:R-:W-:-:S02]  /*2810*/  UISETP.GE.OR UP0, UPT, UR5, UR10, UP0 ;  /* 0x0000000a0500728c */ /* 0x000fc40008706670 */
        /* <DEDUP_REMOVED lines=19> */
.L_x_44:
[----:B------:R-:W2:Y:S02]  /*2950*/  LDCU UR4, c[0x0][0xb30] ;  /* 0x00016600ff0477ac */ /* 0x000ea40008000800 */
[----:B--2---:R-:W-:-:S09]  /*2960*/  UISETP.NE.AND UP0, UPT, UR4, 0x1, UPT ;  /* 0x000000010400788c */ /* 0x004fd2000bf05270 */
[----:B------:R-:W-:Y:S05]  /*2970*/  BRA.U UP0, `(.L_x_45) ;  /* 0x0000000100447547 */ /* 0x000fea000b800000 */
[----:B------:R-:W2:Y:S01]  /*2980*/  LDCU.128 UR8, c[0x0][0xb10] ;  /* 0x00016200ff0877ac */ /* 0x000ea20008000c00 */
[----:B------:R-:W4:Y:S01]  /*2990*/  LDCU UR12, c[0x0][0xb0c] ;  /* 0x00016180ff0c77ac */ /* 0x000f220008000800 */
[----:B------:R-:W1:Y:S01]  /*29a0*/  LDCU UR13, c[0x0][0xb20] ;  /* 0x00016400ff0d77ac */ /* 0x000e620008000800 */
[----:B--2---:R-:W-:Y:S02]  /*29b0*/  UIMAD.WIDE.U32 UR6, UR46, UR8, URZ ;  /* 0x000000082e0672a5 */ /* 0x004fe4000f8e00ff */
[----:B------:R-:W-:Y:S02]  /*29c0*/  UIMAD.WIDE.U32 UR4, UR43, UR11, URZ ;  /* 0x0000000b2b0472a5 */ /* 0x000fe4000f8e00ff */
[----:B----4-:R-:W-:Y:S02]  /*29d0*/  UISETP.NE.AND UP2, UPT, UR12, 0x1, UPT ;  /* 0x000000010c00788c */ /* 0x010fe4000bf45270 */
[----:B------:R-:W-:Y:S01]  /*29e0*/  UISETP.NE.AND UP0, UPT, UR10, 0x1, UPT ;  /* 0x000000010a00788c */ /* 0x000fe2000bf05270 */
[----:B------:R-:W-:-:S02]  /*29f0*/  UMOV UR6, UR7 ;  /* 0x0000000700067c82 */ /* 0x000fc40008000000 */
[----:B------:R-:W-:Y:S01]  /*2a00*/  UMOV UR4, UR5 ;  /* 0x0000000500047c82 */ /* 0x000fe20008000000 */
[----:B------:R-:W-:Y:S02]  /*2a10*/  USHF.R.U32.HI UR9, URZ, UR9, UR6 ;  /* 0x00000009ff097299 */ /* 0x000fe40008011606 */
[----:B-1----:R-:W-:Y:S02]  /*2a20*/  USHF.R.U32.HI UR4, URZ, UR13, UR4 ;  /* 0x0000000dff047299 */ /* 0x002fe40008011604 */
[----:B------:R-:W-:Y:S02]  /*2a30*/  USEL UR5, UR46, UR9, !UP2 ;  /* 0x000000092e057287 */ /* 0x000fe4000d000000 */
[----:B------:R-:W-:-:S04]  /*2a40*/  USEL UR4, UR43, UR4, !UP0 ;  /* 0x000000042b047287 */ /* 0x000fc8000c000000 */
[----:B------:R-:W-:Y:S02]  /*2a50*/  UIADD3 UR6, UPT, UPT, UR5, -UR4, URZ ;  /* 0x8000000405067290 */ /* 0x000fe4000fffe0ff */
[----:B------:R-:W-:Y:S02]  /*2a60*/  UIADD3 UR4, UPT, UPT, -UR5, UR4, URZ ;  /* 0x0000000405047290 */ /* 0x000fe4000fffe1ff */
[----:B------:R-:W-:Y:S02]  /*2a70*/  UIMAD UR43, UR6, UR10, UR43 ;  /* 0x0000000a062b72a4 */ /* 0x000fe4000f8e022b */
[----:B------:R-:W-:-:S12]  /*2a80*/  UIMAD UR46, UR4, UR12, UR46 ;  /* 0x0000000c042e72a4 */ /* 0x000fd8000f8e022e */
.L_x_45:
[----:B------:R-:W-:Y:S01]  /*2a90*/  VIADD R11, R11, 0x1 ;  /* 0x000000010b0b7836 */ /* 0x000fe20000000000 */
[----:B------:R-:W-:Y:S02]  /*2aa0*/  R2UR UR5, R51 ;  /* 0x00000000330572ca */ /* 0x000fe400000e0000 */
[----:B------:R-:W-:Y:S02]  /*2ab0*/  R2UR UR4, R50 ;  /* 0x00000000320472ca */ /* 0x000fe400000e0000 */
[C---:B------:R-:W-:Y:S02]  /*2ac0*/  ISETP.NE.AND P0, PT, R11.reuse, 0x2, PT ;  /* 0x000000020b00780c */ /* 0x040fe40003f05270 */
[----:B------:R-:W-:Y:S02]  /*2ad0*/  PLOP3.LUT P2, PT, PT, PT, PT, 0x80, 0x8 ;  /* 0x000000000008781c */ /* 0x000fe40003f4f070 */
[----:B-1----:R-:W-:Y:S02]  /*2ae0*/  SEL R0, RZ, 0x1, P0 ;  /* 0x00000001ff007807 */ /* 0x002fe40000000000 */
[----:B------:R-:W-:-:S02]  /*2af0*/  SEL R11, R11, RZ, P0 ;  /* 0x000000ff0b0b7207 */ /* 0x000fc40000000000 */
[----:B------:R-:W-:Y:S01]  /*2b00*/  LOP3.LUT R10, R10, R0, RZ, 0x3c, !PT ;  /* 0x000000000a0a7212 */ /* 0x000fe200078e3cff */
[----:B------:R-:W-:Y:S02]  /*2b10*/  UIADD3 UR20, UPT, UPT, UR46, UR5, URZ ;  /* 0x000000052e147290 */ /* 0x000fe4000fffe0ff */
[----:B------:R-:W-:Y:S01]  /*2b20*/  UIADD3 UR26, UPT, UPT, UR43, UR4, URZ ;  /* 0x000000042b1a7290 */ /* 0x000fe2000fffe0ff */
[----:B------:R-:W-:Y:S11]  /*2b30*/  BRA.U UP1, `(.L_x_46) ;  /* 0xffffffed01947547 */ /* 0x000ff6000b83ffff */
[----:B------:R-:W-:Y:S01]  /*2b40*/  UIADD3 UR21, UPT, UPT, UR21, 0x18, URZ ;  /* 0x0000001815157890 */ /* 0x000fe2000fffe0ff */
[----:B------:R-:W-:-:S03]  /*2b50*/  SHF.L.U32 R2, R12, 0x1f, RZ ;  /* 0x0000001f0c027819 */ /* 0x000fc600000006ff */
[----:B------:R-:W-:-:S09]  /*2b60*/  ULEA UR4, UR29, UR21, 0x3 ;  /* 0x000000151d047291 */ /* 0x000fd2000f8e18ff */
[----:B------:R-:W1:Y:S02]  /*2b70*/  SYNCS.PHASECHK.TRANS64.TRYWAIT P0, [UR4], R2 ;  /* 0x00000002ff0075a7 */ /* 0x000e640008001104 */
[----:B-1----:R-:W-:Y:S05]  /*2b80*/  @!P0 BRA `(.L_x_47) ;  /* 0x00000054005c8947 */ /* 0x002fea0003800000 */
.L_x_141:
[----:B------:R-:W-:-:S04]  /*2b90*/  UIADD3 UR4, UPT, UPT, UR29, 0x1, URZ ;  /* 0x000000011d047890 */ /* 0x000fc8000fffe0ff */
[----:B------:R-:W-:-:S04]  /*2ba0*/  UISETP.NE.AND UP0, UPT, UR4, 0x3, UPT ;  /* 0x000000030400788c */ /* 0x000fc8000bf05270 */
[----:B------:R-:W-:Y:S02]  /*2bb0*/  USEL UR6, URZ, 0x1, UP0 ;  /* 0x00000001ff067887 */ /* 0x000fe40008000000 */
[----:B------:R-:W-:-:S04]  /*2bc0*/  USEL UR4, UR4, URZ, UP0 ;  /* 0x000000ff04047287 */ /* 0x000fc80008000000 */
[----:B------:R-:W-:Y:S01]  /*2bd0*/  ULEA UR5, UR4, UR21, 0x3 ;  /* 0x0000001504057291 */ /* 0x000fe2000f8e18ff */
[----:B------:R-:W-:-:S04]  /*2be0*/  LOP3.LUT R12, R12, UR6, RZ, 0x3c, !PT ;  /* 0x000000060c0c7c12 */ /* 0x000fc8000f8e3cff */
[----:B-1----:R-:W-:-:S04]  /*2bf0*/  SHF.L.U32 R2, R12, 0x1f, RZ ;  /* 0x0000001f0c027819 */ /* 0x002fc800000006ff */
[----:B------:R-:W1:Y:S02]  /*2c00*/  SYNCS.PHASECHK.TRANS64.TRYWAIT P0, [UR5], R2 ;  /* 0x00000002ff0075a7 */ /* 0x000e640008001105 */
[----:B-1----:R-:W-:Y:S05]  /*2c10*/  @!P0 BRA `(.L_x_48) ;  /* 0x0000005400508947 */ /* 0x002fea0003800000 */
.L_x_143:
[----:B------:R-:W-:-:S04]  /*2c20*/  UIADD3 UR4, UPT, UPT, UR4, 0x1, URZ ;  /* 0x0000000104047890 */ /* 0x000fc8000fffe0ff */
[----:B------:R-:W-:-:S04]  /*2c30*/  UISETP.NE.AND UP0, UPT, UR4, 0x3, UPT ;  /* 0x000000030400788c */ /* 0x000fc8000bf05270 */
[----:B------:R-:W-:Y:S02]  /*2c40*/  USEL UR5, URZ, 0x1, UP0 ;  /* 0x00000001ff057887 */ /* 0x000fe40008000000 */
[----:B------:R-:W-:-:S04]  /*2c50*/  USEL UR4, UR4, URZ, UP0 ;  /* 0x000000ff04047287 */ /* 0x000fc80008000000 */
[----:B------:R-:W-:Y:S01]  /*2c60*/  ULEA UR4, UR4, UR21, 0x3 ;  /* 0x0000001504047291 */ /* 0x000fe2000f8e18ff */
[----:B-1----:R-:W-:-:S04]  /*2c70*/  LOP3.LUT R2, R12, UR5, RZ, 0x3c, !PT ;  /* 0x000000050c027c12 */ /* 0x002fc8000f8e3cff */
[----:B------:R-:W-:Y:S01]  /*2c80*/  SHF.L.U32 R2, R2, 0x1f, RZ ;  /* 0x0000001f02027819 */ /* 0x000fe200000006ff */
[----:B------:R-:W-:-:S07]  /*2c90*/  IMAD.U32 R0, RZ, RZ, UR4 ;  /* 0x00000004ff007e24 */ /* 0x000fce000f8e00ff */
.L_x_49:
[----:B-1----:R1:W2:Y:S02]  /*2ca0*/  SYNCS.PHASECHK.TRANS64.TRYWAIT P0, [R0+URZ], R2 ;  /* 0x00000002000075a7 */ /* 0x0022a400080011ff */
[----:B--2---:R-:W-:Y:S05]  /*2cb0*/  @!P0 NANOSLEEP.SYNCS 0x989680 ;  /* 0x009896800000895d */ /* 0x004fea0003900000 */
[----:B------:R-:W2:Y:S02]  /*2cc0*/  @!P0 SYNCS.PHASECHK.TRANS64 P0, [R0+URZ], R2 ;  /* 0x00000002000085a7 */ /* 0x000ea400080010ff */
[----:B--2---:R-:W-:Y:S05]  /*2cd0*/  @P0 EXIT ;  /* 0x000000000000094d */ /* 0x004fea0003800000 */
[----:B------:R-:W-:Y:S05]  /*2ce0*/  BRA `(.L_x_49) ;  /* 0xfffffffc00ec7947 */ /* 0x000fea000383ffff */
.L_x_22:
[----:B------:R-:W-:-:S04]  /*2cf0*/  UISETP.NE.AND UP0, UPT, UR55, URZ, UPT ;  /* 0x000000ff3700728c */ /* 0x000fc8000bf05270 */
[----:B------:R-:W-:-:S09]  /*2d00*/  UISETP.NE.OR UP0, UPT, UR18, 0x1, UP0 ;  /* 0x000000011200788c */ /* 0x000fd20008705670 */
[----:B------:R-:W-:Y:S05]  /*2d10*/  BRA.U UP0, `(.L_x_50) ;  /* 0x0000000500487547 */ /* 0x000fea000b800000 */
[----:B------:R-:W-:Y:S01]  /*2d20*/  ISETP.GE.U32.AND P2, PT, R3, 0x4, PT ;  /* 0x000000040300780c */ /* 0x000fe20003f46070 */
[----:B------:R-:W-:Y:S01]  /*2d30*/  IMAD.MOV.U32 R12, RZ, RZ, 0x1 ;  /* 0x00000001ff0c7424 */ /* 0x000fe200078e00ff */
[----:B------:R-:W-:Y:S02]  /*2d40*/  CS2R R10, SRZ ;  /* 0x00000000000a7805 */ /* 0x000fe4000001ff00 */
[----:B------:R-:W-:Y:S01]  /*2d50*/  CS2R R8, SRZ ;  /* 0x0000000000087805 */ /* 0x000fe2000001ff00 */
[----:B------:R-:W-:Y:S01]  /*2d60*/  UMOV UR6, 0x400 ;  /* 0x0000040000067882 */ /* 0x000fe20000000000 */
[----:B------:R-:W-:Y:S01]  /*2d70*/  UMOV UR5, URZ ;  /* 0x000000ff00057c82 */ /* 0x000fe20008000000 */
[----:B------:R-:W-:-:S12]  /*2d80*/  ULEA UR6, UR55, UR6, 0x18 ;  /* 0x0000000637067291 */ /* 0x000fd8000f8ec0ff */
.L_x_54:
[----:B------:R-:W-:Y:S02]  /*2d90*/  LEA R0, R8, UR6, 0x3 ;  /* 0x0000000608007c11 */ /* 0x000fe4000f8e18ff */
[----:B------:R-:W-:-:S03]  /*2da0*/  SHF.L.U32 R4, R9, 0x1f, RZ ;  /* 0x0000001f09047819 */ /* 0x000fc600000006ff */
[----:B------:R-:W-:Y:S01]  /*2db0*/  VIADD R5, R0, 0xe0 ;  /* 0x000000e000057836 */ /* 0x000fe20000000000 */
[----:B------:R-:W1:Y:S02]  /*2dc0*/  SYNCS.PHASECHK.TRANS64.TRYWAIT P0, [R0+URZ+0xd0], R4 ;  /* 0x0000d004000075a7 */ /* 0x000e6400080011ff */
[----:B-1----:R-:W-:Y:S05]  /*2dd0*/  @!P0 BRA `(.L_x_51) ;  /* 0x0000005000f88947 */ /* 0x002fea0003800000 */
.L_x_144:
[----:B------:R-:W-:Y:S01]  /*2de0*/  ULEA UR4, UR5, UR6, 0x3 ;  /* 0x0000000605047291 */ /* 0x000fe2000f8e18ff */
[----:B-1----:R-:W-:Y:S01]  /*2df0*/  PRMT R0, RZ, 0x654, R5 ;  /* 0x00000654ff007816 */ /* 0x002fe20000000005 */
[----:B------:R-:W-:Y:S01]  /*2e00*/  @!P2 IMAD.MOV.U32 R4, RZ, RZ, 0x10 ;  /* 0x00000010ff04a424 */ /* 0x000fe200078e00ff */
[----:B------:R-:W-:Y:S01]  /*2e10*/  SHF.L.U32 R5, R12, 0x1f, RZ ;  /* 0x0000001f0c057819 */ /* 0x000fe200000006ff */
[----:B------:R-:W-:Y:S01]  /*2e20*/  UIADD3 UR7, UPT, UPT, UR4, 0x70, URZ ;  /* 0x0000007004077890 */ /* 0x000fe2000fffe0ff */
[----:B------:R1:W-:Y:S05]  /*2e30*/  SYNCS.ARRIVE.TRANS64.RED.A1T0 RZ, [R0+URZ], RZ ;  /* 0x000000ff00ff79a7 */ /* 0x0003ea00081004ff */
[----:B------:R-:W-:Y:S01]  /*2e40*/  IMAD.U32 R6, RZ, RZ, UR7 ;  /* 0x00000007ff067e24 */ /* 0x000fe2000f8e00ff */
[----:B------:R-:W2:Y:S04]  /*2e50*/  SYNCS.PHASECHK.TRANS64.TRYWAIT P0, [UR4+0x80], R5 ;  /* 0x00008005ff0075a7 */ /* 0x000ea80008001104 */
[----:B------:R-:W-:Y:S01]  /*2e60*/  PRMT R6, R3, 0x654, R6 ;  /* 0x0000065403067816 */ /* 0x000fe20000000006 */
[----:B-12---:R-:W-:Y:S06]  /*2e70*/  @!P0 BRA `(.L_x_52) ;  /* 0x0000005000e48947 */ /* 0x006fec0003800000 */
.L_x_146:
[----:B------:R-:W-:Y:S01]  /*2e80*/  ULEA UR8, UR5, UR6, 0x4 ;  /* 0x0000000605087291 */ /* 0x000fe2000f8e20ff */
[----:B------:R-:W-:Y:S01]  /*2e90*/  SEL R2, R6, R2, !P2 ;  /* 0x0000000206027207 */ /* 0x000fe20005000000 */
[----:B------:R-:W-:Y:S01]  /*2ea0*/  UIADD3 UR9, UPT, UPT, UR4, 0x70, URZ ;  /* 0x0000007004097890 */ /* 0x000fe2000fffe0ff */
[----:B-1----:R-:W-:Y:S01]  /*2eb0*/  LEA R0, R11, UR6, 0x3 ;  /* 0x000000060b007c11 */ /* 0x002fe2000f8e18ff */
[----:B------:R-:W-:Y:S01]  /*2ec0*/  UIADD3 UR8, UPT, UPT, UR8, 0x100, URZ ;  /* 0x0000010008087890 */ /* 0x000fe2000fffe0ff */
[----:B------:R1:W-:Y:S01]  /*2ed0*/  @!P2 SYNCS.ARRIVE.TRANS64.RED RZ, [R2+URZ], R4 ;  /* 0x0000000402ffa9a7 */ /* 0x0003e200080004ff */
[----:B------:R-:W-:Y:S01]  /*2ee0*/  UIADD3 UR4, UPT, UPT, UR5, 0x1, URZ ;  /* 0x0000000105047890 */ /* 0x000fe2000fffe0ff */
[----:B------:R-:W-:-:S03]  /*2ef0*/  VIADD R8, R8, 0x1 ;  /* 0x0000000108087836 */ /* 0x000fc60000000000 */
[----:B------:R-:W-:Y:S02]  /*2f00*/  UISETP.NE.AND UP0, UPT, UR4, 0x2, UPT ;  /* 0x000000020400788c */ /* 0x000fe4000bf05270 */
[----:B------:R-:W-:Y:S01]  /*2f10*/  ISETP.NE.AND P0, PT, R8, 0x2, PT ;  /* 0x000000020800780c */ /* 0x000fe20003f05270 */
[----:B------:R-:W-:Y:S06]  /*2f20*/  UGETNEXTWORKID.BROADCAST [UR8], [UR9] ;  /* 0x00000000080073ca */ /* 0x000fec0008000100 */
[----:B------:R-:W-:Y:S02]  /*2f30*/  USEL UR7, URZ, 0x1, UP0 ;  /* 0x00000001ff077887 */ /* 0x000fe40008000000 */
[----:B------:R-:W-:-:S04]  /*2f40*/  USEL UR5, UR4, URZ, UP0 ;  /* 0x000000ff04057287 */ /* 0x000fc80008000000 */
[----:B------:R-:W-:Y:S02]  /*2f50*/  LOP3.LUT R12, R12, UR7, RZ, 0x3c, !PT ;  /* 0x000000070c0c7c12 */ /* 0x000fe4000f8e3cff */
[----:B-1----:R-:W-:-:S04]  /*2f60*/  SHF.L.U32 R4, R10, 0x1f, RZ ;  /* 0x0000001f0a047819 */ /* 0x002fc800000006ff */
[----:B------:R-:W1:Y:S02]  /*2f70*/  SYNCS.PHASECHK.TRANS64.TRYWAIT P1, [R0+URZ+0x70], R4 ;  /* 0x00007004000075a7 */ /* 0x000e6400080211ff */
[----:B-1----:R-:W-:Y:S05]  /*2f80*/  @!P1 BRA `(.L_x_53) ;  /* 0x0000005000b89947 */ /* 0x002fea0003800000 */
.L_x_147:
[C---:B-1----:R-:W-:Y:S01]  /*2f90*/  LEA R4, R11.reuse, UR6, 0x4 ;  /* 0x000000060b047c11 */ /* 0x042fe2000f8e20ff */
[----:B------:R-:W-:Y:S01]  /*2fa0*/  VIADD R0, R0, 0x80 ;  /* 0x0000008000007836 */ /* 0x000fe20000000000 */
[----:B------:R-:W-:Y:S01]  /*2fb0*/  SEL R8, R8, RZ, P0 ;  /* 0x000000ff08087207 */ /* 0x000fe20000000000 */
[----:B------:R-:W-:-:S03]  /*2fc0*/  VIADD R11, R11, 0x1 ;  /* 0x000000010b0b7836 */ /* 0x000fc60000000000 */
[----:B------:R-:W1:Y:S01]  /*2fd0*/  LDS.128 R4, [R4+0x100] ;  /* 0x0001000004047984 */ /* 0x000e620000000c00 */
[----:B------:R-:W-:Y:S02]  /*2fe0*/  PRMT R0, RZ, 0x654, R0 ;  /* 0x00000654ff007816 */ /* 0x000fe40000000000 */
[C---:B------:R-:W-:Y:S01]  /*2ff0*/  ISETP.NE.AND P1, PT, R11.reuse, 0x2, PT ;  /* 0x000000020b00780c */ /* 0x040fe20003f25270 */
[----:B------:R-:W-:Y:S01]  /*3000*/  @!PT LDS RZ, [RZ] ;  /* 0x00000000fffff984 */ /* 0x000fe20000000800 */
[----:B------:R-:W-:Y:S01]  /*3010*/  @!PT LDS RZ, [RZ] ;  /* 0x00000000fffff984 */ /* 0x000fe20000000800 */
[----:B------:R-:W-:Y:S01]  /*3020*/  @!PT LDS RZ, [RZ] ;  /* 0x00000000fffff984 */ /* 0x000fe20000000800 */
[----:B------:R-:W-:Y:S01]  /*3030*/  @!PT LDS RZ, [RZ] ;  /* 0x00000000fffff984 */ /* 0x000fe20000000800 */
[----:B------:R2:W-:Y:S06]  /*3040*/  MEMBAR.ALL.CTA ;  /* 0x0000000000007992 */ /* 0x0005ec0000008000 */
[----:B--2---:R-:W2:Y:S01]  /*3050*/  FENCE.VIEW.ASYNC.S ;  /* 0x00000000000073c6 */ /* 0x004ea20000000000 */
[----:B------:R-:W-:Y:S01]  /*3060*/  SEL R11, R11, RZ, P1 ;  /* 0x000000ff0b0b7207 */ /* 0x000fe20000800000 */
[----:B--2---:R2:W-:Y:S01]  /*3070*/  SYNCS.ARRIVE.TRANS64.RED.A1T0 RZ, [R0+URZ], RZ ;  /* 0x000000ff00ff79a7 */ /* 0x0045e200081004ff */
[----:B-1----:R-:W-:-:S02]  /*3080*/  LOP3.LUT P3, RZ, R6, 0x1, RZ, 0xc0, !PT ;  /* 0x0000000106ff7812 */ /* 0x002fc4000786c0ff */
[----:B------:R-:W-:-:S04]  /*3090*/  SEL R4, RZ, 0x1, P1 ;  /* 0x00000001ff047807 */ /* 0x000fc80000800000 */
[----:B------:R-:W-:Y:S02]  /*30a0*/  LOP3.LUT R10, R10, R4, RZ, 0x3c, !PT ;  /* 0x000000040a0a7212 */ /* 0x000fe400078e3cff */
[----:B--2---:R-:W-:-:S04]  /*30b0*/  SEL R0, RZ, 0x1, P0 ;  /* 0x00000001ff007807 */ /* 0x004fc80000000000 */
[----:B------:R-:W-:Y:S01]  /*30c0*/  LOP3.LUT R9, R9, R0, RZ, 0x3c, !PT ;  /* 0x0000000009097212 */ /* 0x000fe200078e3cff */
[----:B------:R-:W-:Y:S06]  /*30d0*/  @P3 BRA `(.L_x_54) ;  /* 0xfffffffc002c3947 */ /* 0x000fec000383ffff */
[----:B------:R-:W-:Y:S01]  /*30e0*/  ULEA UR4, UR5, UR6, 0x3 ;  /* 0x0000000605047291 */ /* 0x000fe2000f8e18ff */
[----:B------:R-:W-:-:S08]  /*30f0*/  SHF.L.U32 R2, R12, 0x1f, RZ ;  /* 0x0000001f0c027819 */ /* 0x000fd000000006ff */
[----:B------:R-:W1:Y:S02]  /*3100*/  SYNCS.PHASECHK.TRANS64 P0, [UR4+0x80], R2 ;  /* 0x00008002ff0075a7 */ /* 0x000e640008001004 */
[----:B-1----:R-:W-:Y:S05]  /*3110*/  @P0 BRA `(.L_x_55) ;  /* 0x0000000000080947 */ /* 0x002fea0003800000 */
[----:B------:R-:W1:Y:S02]  /*3120*/  SYNCS.PHASECHK.TRANS64.TRYWAIT P0, [UR4+0x80], R2 ;  /* 0x00008002ff0075a7 */ /* 0x000e640008001104 */
[----:B-1----:R-:W-:Y:S05]  /*3130*/  @!P0 BRA `(.L_x_56) ;  /* 0x0000005000608947 */ /* 0x002fea0003800000 */
.L_x_55:
[----:B------:R-:W-:-:S04]  /*3140*/  UIADD3 UR7, UPT, UPT, UR5, 0x1, URZ ;  /* 0x0000000105077890 */ /* 0x000fc8000fffe0ff */
[----:B------:R-:W-:-:S04]  /*3150*/  UISETP.NE.AND UP0, UPT, UR7, 0x2, UPT ;  /* 0x000000020700788c */ /* 0x000fc8000bf05270 */
[----:B------:R-:W-:Y:S02]  /*3160*/  USEL UR8, URZ, 0x1, UP0 ;  /* 0x00000001ff087887 */ /* 0x000fe40008000000 */
[----:B------:R-:W-:-:S04]  /*3170*/  USEL UR7, UR7, URZ, UP0 ;  /* 0x000000ff07077287 */ /* 0x000fc80008000000 */
[----:B------:R-:W-:Y:S01]  /*3180*/  ULEA UR7, UR7, UR6, 0x3 ;  /* 0x0000000607077291 */ /* 0x000fe2000f8e18ff */
[----:B-1----:R-:W-:-:S04]  /*3190*/  LOP3.LUT R2, R12, UR8, RZ, 0x3c, !PT ;  /* 0x000000080c027c12 */ /* 0x002fc8000f8e3cff */
[----:B------:R-:W-:-:S04]  /*31a0*/  SHF.L.U32 R0, R2, 0x1f, RZ ;  /* 0x0000001f02007819 */ /* 0x000fc800000006ff */
[----:B------:R-:W1:Y:S02]  /*31b0*/  SYNCS.PHASECHK.TRANS64 P0, [UR7+0x80], R0 ;  /* 0x00008000ff0075a7 */ /* 0x000e640008001007 */
[----:B-1----:R-:W-:Y:S05]  /*31c0*/  @P0 EXIT ;  /* 0x000000000000094d */ /* 0x002fea0003800000 */
[----:B------:R-:W-:Y:S02]  /*31d0*/  SHF.L.U32 R2, R2, 0x1f, RZ ;  /* 0x0000001f02027819 */ /* 0x000fe400000006ff */
[----:B------:R-:W-:-:S07]  /*31e0*/  MOV R0, UR7 ;  /* 0x0000000700007c02 */ /* 0x000fce0008000f00 */
.L_x_57:
[----:B-1----:R1:W2:Y:S02]  /*31f0*/  SYNCS.PHASECHK.TRANS64.TRYWAIT P0, [R0+URZ+0x80], R2 ;  /* 0x00008002000075a7 */ /* 0x0022a400080011ff */
[----:B--2---:R-:W-:Y:S05]  /*3200*/  @!P0 NANOSLEEP.SYNCS 0x989680 ;  /* 0x009896800000895d */ /* 0x004fea0003900000 */
[----:B------:R-:W2:Y:S02]  /*3210*/  @!P0 SYNCS.PHASECHK.TRANS64 P0, [R0+URZ+0x80], R2 ;  /* 0x00008002000085a7 */ /* 0x000ea400080010ff */
[----:B--2---:R-:W-:Y:S05]  /*3220*/  @P0 EXIT ;  /* 0x000000000000094d */ /* 0x004fea0003800000 */
[----:B------:R-:W-:Y:S05]  /*3230*/  BRA `(.L_x_57) ;  /* 0xfffffffc00ec7947 */ /* 0x000fea000383ffff */
.L_x_50:
[----:B------:R-:W-:Y:S05]  /*3240*/  BRA.U UP4, `(.L_x_58) ;  /* 0x0000001504487547 */ /* 0x000fea000b800000 */
[----:B------:R-:W-:Y:S01]  /*3250*/  UMOV UR4, 0x40 ;  /* 0x0000004000047882 */ /* 0x000fe20000000000 */
[----:B------:R-:W-:Y:S01]  /*3260*/  NOP ;  /* 0x0000000000007918 */ /* 0x000fe20000000000 */
[----:B------:R-:W-:Y:S01]  /*3270*/  ULEA UR5, UR55, UR4, 0x18 ;  /* 0x0000000437057291 */ /* 0x000fe2000f8ec0ff */
[----:B------:R-:W-:Y:S02]  /*3280*/  UMOV UR6, 0x400 ;  /* 0x0000040000067882 */ /* 0x000fe40000000000 */
[----:B------:R-:W-:-:S06]  /*3290*/  ULEA UR6, UR55, UR6, 0x18 ;  /* 0x0000000637067291 */ /* 0x000fcc000f8ec0ff */
[----:B------:R-:W1:Y:S02]  /*32a0*/  LDS.U8 R3, [UR5+0x1c] ;  /* 0x00001c05ff037984 */ /* 0x000e640008000000 */
[----:B-1----:R-:W-:-:S13]  /*32b0*/  ISETP.NE.AND P0, PT, R3, RZ, PT ;  /* 0x000000ff0300720c */ /* 0x002fda0003f05270 */
[----:B------:R-:W-:Y:S05]  /*32c0*/  @P0 BRA `(.L_x_59) ;  /* 0x0000000400080947 */ /* 0x000fea0003800000 */
[----:B------:R-:W-:Y:S02]  /*32d0*/  UISETP.NE.U32.AND UP1, UPT, UR68, 0x1, UPT ;  /* 0x000000014400788c */ /* 0x000fe4000bf25070 */
[----:B------:R-:W-:-:S07]  /*32e0*/  UIADD3 UR7, UPT, UPT, UR5, 0x8, URZ ;  /* 0x0000000805077890 */ /* 0x000fce000fffe0ff */
[----:B------:R-:W-:Y:S05]  /*32f0*/  BRA.U !UP1, `(.L_x_60) ;  /* 0x00000001099c7547 */ /* 0x000fea000b800000 */
[----:B------:R-:W-:Y:S01]  /*3300*/  ELECT P0, URZ, PT ;  /* 0x0000000000ff782f */ /* 0x000fe20003800000 */
[----:B------:R-:W-:-:S12]  /*3310*/  BSSY B0, `(.L_x_60) ;  /* 0x0000025000007945 */ /* 0x000fd80003800000 */
[----:B------:R-:W-:Y:S05]  /*3320*/  @!P0 BRA `(.L_x_61) ;  /* 0x00000000008c8947 */ /* 0x000fea0003800000 */
[----:B------:R-:W-:-:S05]  /*3330*/  UMOV UR4, 0x10 ;  /* 0x0000001000047882 */ /* 0x000fca0000000000 */
[----:B------:R-:W-:Y:S04]  /*3340*/  DEPBAR.LE SB1, 0x36 ;  /* 0x00009d800000791a */ /* 0x000fe80000000000 */
[----:B------:R-:W1:Y:S02]  /*3350*/  UTCATOMSWS.2CTA.FIND_AND_SET.ALIGN UP0, UR4, UR4 ;  /* 0x00000004000475e3 */ /* 0x000e640008200800 */
[----:B-1----:R-:W-:Y:S01]  /*3360*/  MOV R10, UR4 ;  /* 0x00000004000a7c02 */ /* 0x002fe20008000f00 */
[----:B------:R-:W-:Y:S06]  /*3370*/  BRA.U UP0, `(.L_x_62) ;  /* 0x0000000100187547 */ /* 0x000fec000b800000 */
.L_x_63:
[----:B------:R-:W-:Y:S05]  /*3380*/  NANOSLEEP 0x64 ;  /* 0x000000640000795d */ /* 0x000fea0003800000 */
[----:B------:R-:W-:-:S05]  /*3390*/  UMOV UR4, 0x10 ;  /* 0x0000001000047882 */ /* 0x000fca0000000000 */
[----:B------:R-:W-:Y:S04]  /*33a0*/  DEPBAR.LE SB1, 0x36 ;  /* 0x00009d800000791a */ /* 0x000fe80000000000 */
[----:B------:R-:W1:Y:S02]  /*33b0*/  UTCATOMSWS.2CTA.FIND_AND_SET.ALIGN UP0, UR4, UR4 ;  /* 0x00000004000475e3 */ /* 0x000e640008200800 */
[----:B-1----:R-:W-:Y:S01]  /*33c0*/  MOV R10, UR4 ;  /* 0x00000004000a7c02 */ /* 0x002fe20008000f00 */
[----:B------:R-:W-:Y:S05]  /*33d0*/  BRA.U !UP0, `(.L_x_63) ;  /* 0xfffffffd08e87547 */ /* 0x000fea000b83ffff */
.L_x_62:
[----:B------:R-:W1:Y:S01]  /*33e0*/  LDS R6, [UR5+0x10] ;  /* 0x00001005ff067984 */ /* 0x000e620008000800 */
[----:B------:R-:W-:Y:S01]  /*33f0*/  IMAD.U32 R3, RZ, RZ, UR6 ;  /* 0x00000006ff037e24 */ /* 0x000fe2000f8e00ff */
[----:B------:R-:W-:-:S03]  /*3400*/  MOV R4, UR69 ;  /* 0x0000004500047c02 */ /* 0x000fc60008000f00 */
[----:B------:R-:W-:Y:S01]  /*3410*/  VIADD R3, R3, 0x120 ;  /* 0x0000012003037836 */ /* 0x000fe20000000000 */
[----:B-1----:R-:W-:-:S04]  /*3420*/  SHF.L.U32 R6, R6, 0x1f, RZ ;  /* 0x0000001f06067819 */ /* 0x002fc800000006ff */
[----:B------:R-:W1:Y:S02]  /*3430*/  SYNCS.PHASECHK.TRANS64.TRYWAIT P0, [UR5+0x8], R6 ;  /* 0x00000806ff0075a7 */ /* 0x000e640008001105 */
[----:B-1----:R-:W-:Y:S05]  /*3440*/  @P0 BRA `(.L_x_64) ;  /* 0x0000000000080947 */ /* 0x002fea0003800000 */
[----:B------:R-:W1:Y:S02]  /*3450*/  SYNCS.PHASECHK.TRANS64.TRYWAIT P0, [UR5+0x8], R6 ;  /* 0x00000806ff0075a7 */ /* 0x000e640008001105 */
[----:B-1----:R-:W-:Y:S05]  /*3460*/  @!P0 BRA `(.L_x_65) ;  /* 0x0000004c00ac8947 */ /* 0x002fea0003800000 */
.L_x_64:
[----:B------:R-:W-:Y:S01]  /*3470*/  PRMT R4, R4, 0x654, R3 ;  /* 0x0000065404047816 */ /* 0x000fe20000000003 */
[----:B------:R-:W-:Y:S01]  /*3480*/  HFMA2 R3, -RZ, RZ, 0, 5.9604644775390625e-08 ;  /* 0x00000001ff037431 */ /* 0x000fe200000001ff */
[----:B------:R-:W-:Y:S01]  /*3490*/  UPRMT UR4, UR69, 0x654, UR7 ;  /* 0x0000065445047896 */ /* 0x000fe20008000007 */
[----:B------:R-:W-:Y:S02]  /*34a0*/  IMAD.MOV.U32 R8, RZ, RZ, 0xffff ;  /* 0x0000ffffff087424 */ /* 0x000fe400078e00ff */
[----:B-1----:R-:W-:Y:S02]  /*34b0*/  IMAD.MOV.U32 R6, RZ, RZ, 0x4 ;  /* 0x00000004ff067424 */ /* 0x002fe400078e00ff */
[----:B------:R-:W-:Y:S01]  /*34c0*/  IMAD.SHL.U32 R9, R10, 0x20, RZ ;  /* 0x000000200a097824 */ /* 0x000fe200078e00ff */
[----:B------:R-:W-:Y:S02]  /*34d0*/  MOV R5, UR4 ;  /* 0x0000000400057c02 */ /* 0x000fe40008000f00 */
[-C--:B------:R-:W-:Y:S01]  /*34e0*/  SHF.L.U32 R8, R8, R10.reuse, RZ ;  /* 0x0000000a08087219 */ /* 0x080fe200000006ff */
[----:B------:R1:W-:Y:S01]  /*34f0*/  SYNCS.ARRIVE.TRANS64.RED RZ, [UR4], R6 ;  /* 0x00000006ffff79a7 */ /* 0x0003e20008000404 */
[----:B------:R-:W-:Y:S01]  /*3500*/  SHF.L.U32 R7, R3, R10, RZ ;  /* 0x0000000a03077219 */ /* 0x000fe200000006ff */
[----:B------:R1:W-:Y:S04]  /*3510*/  STS [UR6+0x120], R9 ;  /* 0x00012009ff007988 */ /* 0x0003e80008000806 */
[----:B------:R1:W-:Y:S04]  /*3520*/  STAS [R4.64], R10 ;  /* 0x0000000a04007dbd */ /* 0x0003e8000c0008ff */
[----:B------:R1:W-:Y:S04]  /*3530*/  ATOMS.OR RZ, [UR5+0x14], R8 ;  /* 0x00001408ffff798c */ /* 0x0003e8000b000005 */
[----:B------:R1:W-:Y:S04]  /*3540*/  ATOMS.OR RZ, [UR5+0x18], R7 ;  /* 0x00001807ffff798c */ /* 0x0003e8000b000005 */
[----:B------:R1:W-:Y:S02]  /*3550*/  ATOMS.XOR RZ, [UR5+0x10], R3 ;  /* 0x00001003ffff798c */ /* 0x0003e4000b800005 */
.L_x_61:
[----:B------:R-:W-:Y:S05]  /*3560*/  BSYNC B0 ;  /* 0x0000000000007941 */ /* 0x000fea0003800000 */
.L_x_60:
[----:B------:R-:W-:Y:S05]  /*3570*/  BRA.U UP1, `(.L_x_66) ;  /* 0x00000001016c7547 */ /* 0x000fea000b800000 */
[----:B------:R-:W-:-:S03]  /*3580*/  UMOV UR4, 0xffffffff ;  /* 0xffffffff00047882 */ /* 0x000fc60000000000 */
[----:B------:R-:W-:Y:S05]  /*3590*/  BRA.DIV UR4, `(.L_x_67) ;  /* 0x0000004e04787947 */ /* 0x000fea000b800000 */
[----:B------:R-:W-:-:S13]  /*35a0*/  ELECT P6, URZ, PT ;  /* 0x0000000000ff782f */ /* 0x000fda00038c0000 */
.L_x_151:
[----:B------:R-:W-:Y:S05]  /*35b0*/  @!P6 BRA `(.L_x_66) ;  /* 0x00000000005ce947 */ /* 0x000fea0003800000 */
[----:B-1----:R-:W1:Y:S02]  /*35c0*/  LDS R4, [UR5+0x10] ;  /* 0x00001005ff047984 */ /* 0x002e640008000800 */
[----:B-1----:R-:W-:-:S04]  /*35d0*/  SHF.L.U32 R4, R4, 0x1f, RZ ;  /* 0x0000001f04047819 */ /* 0x002fc800000006ff */
[----:B------:R-:W1:Y:S02]  /*35e0*/  SYNCS.PHASECHK.TRANS64.TRYWAIT P0, [UR5+0x8], R4 ;  /* 0x00000804ff0075a7 */ /* 0x000e640008001105 */
[----:B-1----:R-:W-:Y:S05]  /*35f0*/  @P0 BRA `(.L_x_68) ;  /* 0x0000000000080947 */ /* 0x002fea0003800000 */
[----:B------:R-:W1:Y:S02]  /*3600*/  SYNCS.PHASECHK.TRANS64.TRYWAIT P0, [UR5+0x8], R4 ;  /* 0x00000804ff0075a7 */ /* 0x000e640008001105 */
[----:B-1----:R-:W-:Y:S05]  /*3610*/  @!P0 BRA `(.L_x_69) ;  /* 0x0000004c00788947 */ /* 0x002fea0003800000 */
.L_x_68:
[----:B------:R-:W2:Y:S01]  /*3620*/  LDS R6, [UR6+0x120] ;  /* 0x00012006ff067984 */ /* 0x000ea20008000800 */
[----:B-1----:R-:W-:Y:S02]  /*3630*/  HFMA2 R3, -RZ, RZ, 0, 5.9604644775390625e-08 ;  /* 0x00000001ff037431 */ /* 0x002fe400000001ff */
[----:B------:R-:W-:Y:S01]  /*3640*/  IMAD.MOV.U32 R4, RZ, RZ, 0xffff ;  /* 0x0000ffffff047424 */ /* 0x000fe200078e00ff */
[----:B------:R-:W-:Y:S01]  /*3650*/  UPRMT UR4, UR69, 0x654, UR7 ;  /* 0x0000065445047896 */ /* 0x000fe20008000007 */
[----:B--2---:R-:W-:-:S03]  /*3660*/  IMAD.SHL.U32 R5, R6, 0x20, RZ ;  /* 0x0000002006057824 */ /* 0x004fc600078e00ff */
[-C--:B------:R-:W-:Y:S02]  /*3670*/  SHF.L.U32 R4, R4, R6.reuse, RZ ;  /* 0x0000000604047219 */ /* 0x080fe400000006ff */
[----:B------:R-:W-:Y:S01]  /*3680*/  SHF.L.U32 R6, R3, R6, RZ ;  /* 0x0000000603067219 */ /* 0x000fe200000006ff */
[----:B------:R2:W-:Y:S04]  /*3690*/  STS [UR6+0x120], R5 ;  /* 0x00012005ff007988 */ /* 0x0005e80008000806 */
[----:B------:R2:W-:Y:S04]  /*36a0*/  ATOMS.OR RZ, [UR5+0x14], R4 ;  /* 0x00001404ffff798c */ /* 0x0005e8000b000005 */
[----:B------:R2:W-:Y:S01]  /*36b0*/  ATOMS.OR RZ, [UR5+0x18], R6 ;  /* 0x00001806ffff798c */ /* 0x0005e2000b000005 */
[----:B------:R-:W-:Y:S03]  /*36c0*/  SYNCS.ARRIVE.TRANS64.RED.A1T0 RZ, [UR4], RZ ;  /* 0x000000ffffff79a7 */ /* 0x000fe60008100404 */
[----:B------:R2:W-:Y:S01]  /*36d0*/  ATOMS.XOR RZ, [UR5+0x10], R3 ;  /* 0x00001003ffff798c */ /* 0x0005e2000b800005 */
[----:B------:R-:W-:Y:S05]  /*36e0*/  BRA `(.L_x_66) ;  /* 0x0000000000107947 */ /* 0x000fea0003800000 */
.L_x_59:
[----:B------:R-:W-:Y:S02]  /*36f0*/  MOV R3, 0xffffffff ;  /* 0xffffffff00037802 */ /* 0x000fe40000000f00 */
[----:B------:R-:W-:-:S03]  /*3700*/  MOV R4, 0x3730 ;  /* 0x0000373000047802 */ /* 0x000fc60000000f00 */
[----:B------:R1:W-:Y:S04]  /*3710*/  STS [UR6+0x120], R3 ;  /* 0x00012003ff007988 */ /* 0x0003e80008000806 */
[----:B-1---5:R-:W-:Y:S05]  /*3720*/  CALL.REL.NOINC `($__internal_1_$__cuda_sm10x_tcgen05_guardrail_trap_phase_invalid_during_alloc) ;  /* 0x0000005000d87944 */ /* 0x022fea0003c00000 */
.L_x_66:
[----:B------:R-:W-:Y:S05]  /*3730*/  WARPSYNC.ALL ;  /* 0x0000000000007948 */ /* 0x000fea0003800000 */
[----:B------:R-:W3:Y:S01]  /*3740*/  S2UR UR4, SR_CgaCtaId ;  /* 0x00000000000479c3 */ /* 0x000ee20000008800 */
[----:B------:R-:W-:Y:S01]  /*3750*/  UMOV UR41, 0x400 ;  /* 0x0000040000297882 */ /* 0x000fe20000000000 */
[----:B------:R-:W-:-:S06]  /*3760*/  NOP ;  /* 0x0000000000007918 */ /* 0x000fcc0000000000 */
[----:B------:R-:W-:Y:S06]  /*3770*/  BAR.ARV 0x6, 0xa0 ;  /* 0x0182800000007b1d */ /* 0x000fec0000002000 */
[----:B------:R-:W4:Y:S01]  /*3780*/  LDCU UR6, c[0x0][0x38c] ;  /* 0x00007180ff0677ac */ /* 0x000f220008000800 */
[----:B------:R-:W-:Y:S01]  /*3790*/  LOP3.LUT R0, R0, 0xffff, RZ, 0xc0, !PT ;  /* 0x0000ffff00007812 */ /* 0x000fe200078ec0ff */
[----:B-1----:R-:W-:Y:S01]  /*37a0*/  IMAD.MOV.U32 R9, RZ, RZ, 0x1 ;  /* 0x00000001ff097424 */ /* 0x002fe200078e00ff */
[----:B------:R-:W-:Y:S01]  /*37b0*/  LOP3.LUT R2, R2, 0xffff, RZ, 0xc0, !PT ;  /* 0x0000ffff02027812 */ /* 0x000fe200078ec0ff */
[----:B------:R-:W-:Y:S01]  /*37c0*/  IMAD.MOV.U32 R8, RZ, RZ, RZ ;  /* 0x000000ffff087224 */ /* 0x000fe200078e00ff */
[----:B------:R-:W-:Y:S01]  /*37d0*/  R2UR UR65, R0 ;  /* 0x00000000004172ca */ /* 0x000fe200000e0000 */
[----:B------:R-:W-:Y:S01]  /*37e0*/  UMOV UR47, URZ ;  /* 0x000000ff002f7c82 */ /* 0x000fe20008000000 */
[----:B------:R-:W-:Y:S01]  /*37f0*/  R2UR UR43, R2 ;  /* 0x00000000022b72ca */ /* 0x000fe200000e0000 */
[----:B------:R-:W-:Y:S01]  /*3800*/  UMOV UR38, URZ ;  /* 0x000000ff00267c82 */ /* 0x000fe20008000000 */
[----:B------:R-:W-:Y:S01]  /*3810*/  UMOV UR37, URZ ;  /* 0x000000ff00257c82 */ /* 0x000fe20008000000 */
[----:B---3--:R-:W-:-:S02]  /*3820*/  ULEA UR41, UR4, UR41, 0x18 ;  /* 0x0000002904297291 */ /* 0x008fc4000f8ec0ff */
[----:B------:R-:W-:Y:S02]  /*3830*/  UISETP.NE.AND UP3, UPT, UR68, URZ, UPT ;  /* 0x000000ff4400728c */ /* 0x000fe4000bf65270 */
[----:B------:R-:W-:Y:S02]  /*3840*/  UIADD3 UR5, UPT, UPT, UR41, 0x3300, URZ ;  /* 0x0000330029057890 */ /* 0x000fe4000fffe0ff */
[----:B------:R-:W-:Y:S02]  /*3850*/  UIADD3 UR4, UPT, UPT, UR41, 0xf300, URZ ;  /* 0x0000f30029047890 */ /* 0x000fe4000fffe0ff */
[----:B----4-:R-:W-:Y:S01]  /*3860*/  UIADD3 UR6, UPT, UPT, UR6, 0x7f, URZ ;  /* 0x0000007f06067890 */ /* 0x010fe2000fffe0ff */
[----:B--2---:R-:W1:Y:S01]  /*3870*/  LDS R3, [UR41+0x120] ;  /* 0x00012029ff037984 */ /* 0x004e620008000800 */
[----:B------:R-:W-:Y:S02]  /*3880*/  USHF.R.U32.HI UR5, URZ, 0x4, UR5 ;  /* 0x00000004ff057899 */ /* 0x000fe40008011605 */
[----:B------:R-:W-:-:S02]  /*3890*/  USHF.R.S32.HI UR64, URZ, 0x1f, UR6 ;  /* 0x0000001fff407899 */ /* 0x000fc40008011406 */
[----:B------:R-:W-:Y:S02]  /*38a0*/  USHF.R.U32.HI UR4, URZ, 0x4, UR4 ;  /* 0x00000004ff047899 */ /* 0x000fe40008011604 */
[----:B------:R-:W-:Y:S02]  /*38b0*/  ULEA.HI UR64, UR64, UR6, URZ, 0x7 ;  /* 0x0000000640407291 */ /* 0x000fe4000f8f38ff */
[----:B------:R-:W-:Y:S02]  /*38c0*/  ULOP3.LUT UR5, UR5, 0x3fff, URZ, 0xc0, !UPT ;  /* 0x00003fff05057892 */ /* 0x000fe4000f8ec0ff */
[----:B------:R-:W-:Y:S02]  /*38d0*/  USHF.R.S32.HI UR64, URZ, 0x7, UR64 ;  /* 0x00000007ff407899 */ /* 0x000fe40008011440 */
[----:B------:R-:W-:Y:S02]  /*38e0*/  ULOP3.LUT UR45, UR4, 0x3fff, URZ, 0xc0, !UPT ;  /* 0x00003fff042d7892 */ /* 0x000fe4000f8ec0ff */
[----:B------:R-:W-:Y:S01]  /*38f0*/  UISETP.LT.AND UP0, UPT, UR64, 0x1, UPT ;  /* 0x000000014000788c */ /* 0x000fe2000bf01270 */
[----:B------:R-:W-:Y:S01]  /*3900*/  UMOV UR62, 0x0 ;  /* 0x00000000003e7882 */ /* 0x000fe20000000000 */
        /* <DEDUP_REMOVED lines=9> */
[----:B------:R-:W-:-:S02]  /*39a0*/  ULOP3.LUT UR44, UR5, 0x10000, URZ, 0xfc, !UPT ;  /* 0x00010000052c7892 */ /* 0x000fc4000f8efcff */
[----:B------:R-:W-:Y:S02]  /*39b0*/  ULOP3.LUT UR45, UR45, 0x10000, URZ, 0xfc, !UPT ;  /* 0x000100002d2d7892 */ /* 0x000fe4000f8efcff */
[----:B------:R-:W-:Y:S01]  /*39c0*/  USEL UR66, UR64, 0x1, !UP0 ;  /* 0x0000000140427887 */ /* 0x000fe2000c000000 */
[----:B------:R-:W-:Y:S01]  /*39d0*/  UMOV UR52, 0x0 ;  /* 0x0000000000347882 */ /* 0x000fe20000000000 */
[----:B------:R-:W-:Y:S01]  /*39e0*/  UMOV UR53, 0x8100490 ;  /* 0x0810049000357882 */ /* 0x000fe20000000000 */
[----:B------:R-:W-:Y:S01]  /*39f0*/  UMOV UR50, 0x0 ;  /* 0x0000000000327882 */ /* 0x000fe20000000000 */
[----:B------:R-:W-:Y:S01]  /*3a00*/  UMOV UR51, 0x8100490 ;  /* 0x0810049000337882 */ /* 0x000fe20000000000 */
[----:B------:R-:W-:Y:S01]  /*3a10*/  UMOV UR48, 0x0 ;  /* 0x0000000000307882 */ /* 0x000fe20000000000 */
[----:B------:R-:W-:Y:S01]  /*3a20*/  UMOV UR49, 0x8100490 ;  /* 0x0810049000317882 */ /* 0x000fe20000000000 */
[----:B-1----:R-:W-:Y:S02]  /*3a30*/  R2UR UR67, R3 ;  /* 0x00000000034372ca */ /* 0x002fe400000e0000 */
[----:B------:R-:W-:-:S13]  /*3a40*/  CS2R R2, SRZ ;  /* 0x0000000000027805 */ /* 0x000fda000001ff00 */
.L_x_77:
[C---:B------:R-:W-:Y:S02]  /*3a50*/  LEA R0, R8.reuse, UR41, 0x3 ;  /* 0x0000002908007c11 */ /* 0x040fe4000f8e18ff */
[----:B------:R-:W-:Y:S02]  /*3a60*/  SHF.L.U32 R4, R3, 0x1f, RZ ;  /* 0x0000001f03047819 */ /* 0x000fe400000006ff */
[----:B------:R-:W-:Y:S02]  /*3a70*/  LEA R5, R8, UR41, 0x4 ;  /* 0x0000002908057c11 */ /* 0x000fe4000f8e20ff */
[----:B------:R-:W1:Y:S02]  /*3a80*/  SYNCS.PHASECHK.TRANS64.TRYWAIT P0, [R0+URZ+0x70], R4 ;  /* 0x00007004000075a7 */ /* 0x000e6400080011ff */
[----:B-1-3--:R-:W-:Y:S05]  /*3a90*/  @!P0 BRA `(.L_x_70) ;  /* 0x0000004800708947 */ /* 0x00afea0003800000 */
.L_x_152:
[----:B-1----:R-:W1:Y:S01]  /*3aa0*/  LDS.128 R4, [R5+0x100] ;  /* 0x0001000005047984 */ /* 0x002e620000000c00 */
[----:B------:R-:W-:Y:S02]  /*3ab0*/  VIADD R0, R0, 0x80 ;  /* 0x0000008000007836 */ /* 0x000fe40000000000 */
[----:B------:R-:W-:Y:S01]  /*3ac0*/  VIADD R8, R8, 0x1 ;  /* 0x0000000108087836 */ /* 0x000fe20000000000 */
[----:B------:R-:W-:Y:S01]  /*3ad0*/  @!PT LDS RZ, [RZ] ;  /* 0x00000000fffff984 */ /* 0x000fe20000000800 */
[----:B------:R-:W-:Y:S01]  /*3ae0*/  @!PT LDS RZ, [RZ] ;  /* 0x00000000fffff984 */ /* 0x000fe20000000800 */
[----:B------:R-:W-:Y:S01]  /*3af0*/  @!PT LDS RZ, [RZ] ;  /* 0x00000000fffff984 */ /* 0x000fe20000000800 */
[----:B------:R-:W-:Y:S01]  /*3b00*/  @!PT LDS RZ, [RZ] ;  /* 0x00000000fffff984 */ /* 0x000fe20000000800 */
[----:B------:R2:W-:Y:S06]  /*3b10*/  MEMBAR.ALL.CTA ;  /* 0x0000000000007992 */ /* 0x0005ec0000008000 */
[----:B--2---:R-:W2:Y:S01]  /*3b20*/  FENCE.VIEW.ASYNC.S ;  /* 0x00000000000073c6 */ /* 0x004ea20000000000 */
[----:B------:R-:W-:-:S04]  /*3b30*/  PRMT R0, RZ, 0x654, R0 ;  /* 0x00000654ff007816 */ /* 0x000fc80000000000 */
[----:B--2---:R2:W-:Y:S01]  /*3b40*/  SYNCS.ARRIVE.TRANS64.RED.A1T0 RZ, [R0+URZ], RZ ;  /* 0x000000ff00ff79a7 */ /* 0x0045e200081004ff */
[----:B-1----:R-:W-:Y:S01]  /*3b50*/  LOP3.LUT P1, RZ, R6, 0x1, RZ, 0xc0, !PT ;  /* 0x0000000106ff7812 */ /* 0x002fe2000782c0ff */
[----:B--2---:R-:W-:-:S12]  /*3b60*/  BRA.U UP3, `(.L_x_71) ;  /* 0x0000000503587547 */ /* 0x004fd8000b800000 */
[----:B------:R-:W1:Y:S01]  /*3b70*/  LDCU UR4, c[0x0][0x38c] ;  /* 0x00007180ff0477ac */ /* 0x000e620008000800 */
[----:B------:R-:W-:Y:S02]  /*3b80*/  PLOP3.LUT P2, PT, PT, PT, PT, 0x80, 0x8 ;  /* 0x000000000008781c */ /* 0x000fe40003f4f070 */
[----:B------:R-:W-:Y:S01]  /*3b90*/  SHF.L.U32 R4, R9, 0x1f, RZ ;  /* 0x0000001f09047819 */ /* 0x000fe200000006ff */
[----:B------:R-:W-:Y:S02]  /*3ba0*/  ULEA UR46, UR47, UR41, 0x3 ;  /* 0x000000292f2e7291 */ /* 0x000fe4000f8e18ff */
[----:B------:R-:W-:Y:S02]  /*3bb0*/  ULEA UR36, UR47, UR67, 0x5 ;  /* 0x000000432f247291 */ /* 0x000fe4000f8e28ff */
[----:B-1----:R-:W-:-:S06]  /*3bc0*/  UISETP.GE.AND UP0, UPT, UR4, 0x1, UPT ;  /* 0x000000010400788c */ /* 0x002fcc000bf06270 */
[----:B------:R-:W-:-:S05]  /*3bd0*/  PLOP3.LUT P0, PT, PT, PT, UP0, 0x80, 0x8 ;  /* 0x000000000008781c */ /* 0x000fca0003f0f008 */
[----:B------:R-:W-:-:S08]  /*3be0*/  @UP0 ULEA UR4, UR38, UR41, 0x3 ;  /* 0x0000002926040291 */ /* 0x000fd0000f8e18ff */
[----:B------:R-:W-:-:S04]  /*3bf0*/  @P0 SHF.L.U32 R0, R2, 0x1f, RZ ;  /* 0x0000001f02000819 */ /* 0x000fc800000006ff */
[----:B------:R1:W2:Y:S01]  /*3c00*/  @P0 SYNCS.PHASECHK.TRANS64.TRYWAIT P2, [UR4], R0 ;  /* 0x00000000ff0005a7 */ /* 0x0002a20008041104 */
[----:B------:R-:W3:Y:S02]  /*3c10*/  SYNCS.PHASECHK.TRANS64.TRYWAIT P0, [UR46+0xb0], R4 ;  /* 0x0000b004ff0075a7 */ /* 0x000ee4000800112e */
[----:B-123--:R-:W-:Y:S05]  /*3c20*/  @!P0 BRA `(.L_x_72) ;  /* 0x0000004800208947 */ /* 0x00efea0003800000 */
.L_x_154:
[----:B------:R-:W-:Y:S01]  /*3c30*/  UMOV UR42, UR37 ;  /* 0x00000025002a7c82 */ /* 0x000fe20008000000 */
[----:B------:R-:W-:Y:S05]  /*3c40*/  BRA.U !UP0, `(.L_x_73) ;  /* 0x0000000508107547 */ /* 0x000fea000b800000 */
[----:B------:R-:W-:Y:S02]  /*3c50*/  UIADD3 UR42, UPT, UPT, UR66, UR37, URZ ;  /* 0x00000025422a7290 */ /* 0x000fe4000fffe0ff */
[----:B------:R-:W-:Y:S01]  /*3c60*/  UPLOP3.LUT UP2, UPT, UPT, UPT, UPT, 0x40, 0x4 ;  /* 0x000000000004789c */ /* 0x000fe20003f4e870 */
[----:B------:R-:W-:Y:S01]  /*3c70*/  UMOV UR39, UR64 ;  /* 0x0000004000277c82 */ /* 0x000fe20008000000 */
[----:B------:R-:W-:-:S09]  /*3c80*/  UMOV UR5, UR38 ;  /* 0x0000002600057c82 */ /* 0x000fd20008000000 */
.L_x_76:
[----:B------:R-:W-:Y:S01]  /*3c90*/  ULEA UR7, UR5, UR41, 0x3 ;  /* 0x0000002905077291 */ /* 0x000fe2000f8e18ff */
[----:B--23--:R-:W-:Y:S11]  /*3ca0*/  @P2 BRA `(.L_x_74) ;  /* 0x00000000000c2947 */ /* 0x00cff60003800000 */
[----:B-1----:R-:W-:Y:S04]  /*3cb0*/  SHF.L.U32 R4, R2, 0x1f, RZ ;  /* 0x0000001f02047819 */ /* 0x002fe800000006ff */
[----:B------:R-:W1:Y:S02]  /*3cc0*/  SYNCS.PHASECHK.TRANS64.TRYWAIT P0, [UR7], R4 ;  /* 0x00000004ff0075a7 */ /* 0x000e640008001107 */
[----:B-1----:R-:W-:Y:S05]  /*3cd0*/  @!P0 BRA `(.L_x_75) ;  /* 0x00000048000c8947 */ /* 0x002fea0003800000 */
.L_x_74:
[----:B------:R-:W-:Y:S01]  /*3ce0*/  UISETP.NE.AND UP0, UPT, UR39, 0x1, UPT ;  /* 0x000000012700788c */ /* 0x000fe2000bf05270 */
[----:B------:R-:W-:Y:S01]  /*3cf0*/  PLOP3.LUT P2, PT, PT, PT, PT, 0x80, 0x8 ;  /* 0x000000000008781c */ /* 0x000fe20003f4f070 */
[----:B------:R-:W-:Y:S02]  /*3d00*/  UIADD3 UR4, UPT, UPT, UR5, 0x1, URZ ;  /* 0x0000000105047890 */ /* 0x000fe4000fffe0ff */
[----:B------:R-:W-:Y:S02]  /*3d10*/  UIADD3 UR40, UPT, UPT, UR7, 0x18, URZ ;  /* 0x0000001807287890 */ /* 0x000fe4000fffe0ff */
[----:B------:R-:W-:Y:S01]  /*3d20*/  UISETP.NE.AND UP1, UPT, UR4, 0x3, UPT ;  /* 0x000000030400788c */ /* 0x000fe2000bf25270 */
[----:B------:R-:W-:Y:S01]  /*3d30*/  PLOP3.LUT P0, PT, PT, PT, UP0, 0x80, 0x8 ;  /* 0x000000000008781c */ /* 0x000fe20003f0f008 */
[----:B------:R-:W-:Y:S02]  /*3d40*/  UIADD3 UR37, UPT, UPT, UR37, 0x1, URZ ;  /* 0x0000000125257890 */ /* 0x000fe4000fffe0ff */
[----:B------:R-:W-:Y:S02]  /*3d50*/  USEL UR6, URZ, 0x1, UP1 ;  /* 0x00000001ff067887 */ /* 0x000fe40008800000 */
[----:B------:R-:W-:Y:S02]  /*3d60*/  USEL UR38, UR4, URZ, UP1 ;  /* 0x000000ff04267287 */ /* 0x000fe40008800000 */
[----:B------:R-:W-:Y:S02]  /*3d70*/  UIADD3 UR39, UPT, UPT, UR39, -0x1, URZ ;  /* 0xffffffff27277890 */ /* 0x000fe4000fffe0ff */
[----:B------:R-:W-:Y:S01]  /*3d80*/  @UP0 ULEA UR4, UR38, UR41, 0x3 ;  /* 0x0000002926040291 */ /* 0x000fe2000f8e18ff */
[----:B------:R-:W-:Y:S01]  /*3d90*/  LOP3.LUT R2, R2, UR6, RZ, 0x3c, !PT ;  /* 0x0000000602027c12 */ /* 0x000fe2000f8e3cff */
[----:B------:R-:W-:Y:S02]  /*3da0*/  ULEA UR6, UR5, UR45, 0x9 ;  /* 0x0000002d05067291 */ /* 0x000fe4000f8e48ff */
[----:B------:R-:W-:Y:S01]  /*3db0*/  UISETP.NE.AND UP0, UPT, UR37, UR42, UPT ;  /* 0x0000002a2500728c */ /* 0x000fe2000bf05270 */
[----:B-1----:R-:W-:Y:S01]  /*3dc0*/  @P0 SHF.L.U32 R0, R2, 0x1f, RZ ;  /* 0x0000001f02000819 */ /* 0x002fe200000006ff */
[----:B------:R-:W-:Y:S02]  /*3dd0*/  UIADD3 UR34, UPT, UPT, UR6, 0x2, URZ ;  /* 0x0000000206227890 */ /* 0x000fe4000fffe0ff */
[----:B------:R-:W-:Y:S01]  /*3de0*/  UIADD3 UR30, UPT, UPT, UR6, 0x4, URZ ;  /* 0x00000004061e7890 */ /* 0x000fe2000fffe0ff */
[----:B------:R2:W3:Y:S01]  /*3df0*/  @P0 SYNCS.PHASECHK.TRANS64.TRYWAIT P2, [UR4], R0 ;  /* 0x00000000ff0005a7 */ /* 0x0004e20008041104 */
[----:B------:R-:W-:Y:S02]  /*3e00*/  ULEA UR4, UR5, UR44, 0xa ;  /* 0x0000002c05047291 */ /* 0x000fe4000f8e50ff */
[----:B------:R-:W-:Y:S02]  /*3e10*/  UIADD3 UR26, UPT, UPT, UR6, 0x6, URZ ;  /* 0x00000006061a7890 */ /* 0x000fe4000fffe0ff */
        /* <DEDUP_REMOVED lines=10> */
[----:B------:R-:W-:Y:S01]  /*3ec0*/  UIADD3 UR8, UPT, UPT, UR4, 0x206, URZ ;  /* 0x0000020604087890 */ /* 0x000fe2000fffe0ff */
[----:B------:R-:W-:Y:S01]  /*3ed0*/  UMOV UR7, 0x40004040 ;  /* 0x4000404000077882 */ /* 0x000fe20000000000 */
[----:B------:R-:W-:Y:S01]  /*3ee0*/  UMOV UR5, 0x40004040 ;  /* 0x4000404000057882 */ /* 0x000fe20000000000 */
[----:B------:R-:W-:Y:S01]  /*3ef0*/  UMOV UR35, 0x40004040 ;  /* 0x4000404000237882 */ /* 0x000fe20000000000 */
[----:B------:R1:W-:Y:S01]  /*3f00*/  UTCHMMA.2CTA gdesc[UR4], gdesc[UR6], tmem[UR36], tmem[UR62], idesc[UR63], UP2 ;  /* 0x00ff3e06040075ea */ /* 0x0003e20009200024 */
[----:B------:R-:W-:Y:S01]  /*3f10*/  UPLOP3.LUT UP2, UPT, UPT, UPT, UPT, 0x80, 0x8 ;  /* 0x000000000008789c */ /* 0x000fe20003f4f070 */
[----:B------:R-:W-:Y:S01]  /*3f20*/  UMOV UR33, 0x40004040 ;  /* 0x4000404000217882 */ /* 0x000fe20000000000 */
[----:B------:R-:W-:Y:S01]  /*3f30*/  UMOV UR31, 0x40004040 ;  /* 0x40004040001f7882 */ /* 0x000fe20000000000 */
[----:B------:R2:W-:Y:S01]  /*3f40*/  UTCHMMA.2CTA gdesc[UR32], gdesc[UR34], tmem[UR36], tmem[UR60], idesc[UR61], UPT ;  /* 0x00ff3c22200075ea */ /* 0x0005e2000ba00024 */
        /* <DEDUP_REMOVED lines=14> */
[----:B------:R-:W-:Y:S01]  /*4030*/  UMOV UR9, 0x40004040 ;  /* 0x4000404000097882 */ /* 0x000fe20000000000 */
[----:B------:R2:W-:Y:S01]  /*4040*/  UTCHMMA.2CTA gdesc[UR12], gdesc[UR14], tmem[UR36], tmem[UR50], idesc[UR51], UPT ;  /* 0x00ff320e0c0075ea */ /* 0x0005e2000ba00024 */
[----:B------:R2:W-:Y:S01]  /*4050*/  UTCHMMA.2CTA gdesc[UR8], gdesc[UR10], tmem[UR36], tmem[UR48], idesc[UR49], UPT ;  /* 0x00ff300a080075ea */ /* 0x0005e2000ba00024 */
[----:B------:R2:W-:Y:S01]  /*4060*/  UTCBAR.2CTA.MULTICAST [UR40], URZ, UR43 ;  /* 0x000000ff280073e9 */ /* 0x0005e2000820082b */
[----:B-1----:R-:W-:Y:S01]  /*4070*/  UMOV UR5, UR38 ;  /* 0x0000002600057c82 */ /* 0x002fe20008000000 */
[----:B------:R-:W-:Y:S05]  /*4080*/  BRA.U UP0, `(.L_x_76) ;  /* 0xfffffffd00007547 */ /* 0x000fea000b83ffff */
.L_x_73:
[----:B------:R-:W-:Y:S01]  /*4090*/  UIADD3 UR4, UPT, UPT, UR46, 0x90, URZ ;  /* 0x000000902e047890 */ /* 0x000fe2000fffe0ff */
[----:B------:R-:W-:-:S08]  /*40a0*/  UMOV UR37, UR42 ;  /* 0x0000002a00257c82 */ /* 0x000fd00008000000 */
[----:B------:R4:W-:Y:S01]  /*40b0*/  UTCBAR.2CTA.MULTICAST [UR4], URZ, UR65 ;  /* 0x000000ff040073e9 */ /* 0x0009e20008200841 */
[----:B------:R-:W-:Y:S02]  /*40c0*/  NOP ;  /* 0x0000000000007918 */ /* 0x000fe40000000000 */
.L_x_71:
[----:B----4-:R-:W-:Y:S01]  /*40d0*/  UIADD3 UR4, UPT, UPT, UR47, 0x1, URZ ;  /* 0x000000012f047890 */ /* 0x010fe2000fffe0ff */
[----:B------:R-:W-:-:S03]  /*40e0*/  ISETP.NE.AND P0, PT, R8, 0x2, PT ;  /* 0x000000020800780c */ /* 0x000fc60003f05270 */
[----:B------:R-:W-:Y:S01]  /*40f0*/  UISETP.NE.AND UP0, UPT, UR4, 0x4, UPT ;  /* 0x000000040400788c */ /* 0x000fe2000bf05270 */
[----:B-12---:R-:W-:Y:S02]  /*4100*/  SEL R0, RZ, 0x1, P0 ;  /* 0x00000001ff007807 */ /* 0x006fe40000000000 */
[----:B------:R-:W-:Y:S01]  /*4110*/  SEL R8, R8, RZ, P0 ;  /* 0x000000ff08087207 */ /* 0x000fe20000000000 */
[----:B------:R-:W-:Y:S01]  /*4120*/  USEL UR5, URZ, 0x1, UP0 ;  /* 0x00000001ff057887 */ /* 0x000fe20008000000 */
[----:B------:R-:W-:Y:S01]  /*4130*/  LOP3.LUT R3, R3, R0, RZ, 0x3c, !PT ;  /* 0x0000000003037212 */ /* 0x000fe200078e3cff */
[----:B------:R-:W-:-:S04]  /*4140*/  USEL UR47, UR4, URZ, UP0 ;  /* 0x000000ff042f7287 */ /* 0x000fc80008000000 */
[----:B------:R-:W-:Y:S01]  /*4150*/  LOP3.LUT R9, R9, UR5, RZ, 0x3c, !PT ;  /* 0x0000000509097c12 */ /* 0x000fe2000f8e3cff */
[----:B------:R-:W-:Y:S07]  /*4160*/  @P1 BRA `(.L_x_77) ;  /* 0xfffffff800381947 */ /* 0x000fee000383ffff */
[----:B------:R-:W1:Y:S01]  /*4170*/  S2UR UR8, SR_CgaCtaId ;  /* 0x00000000000879c3 */ /* 0x000e620000008800 */
[----:B------:R-:W-:Y:S01]  /*4180*/  ELECT P0, URZ, PT ;  /* 0x0000000000ff782f */ /* 0x000fe20003800000 */
[----:B------:R-:W-:Y:S01]  /*4190*/  HFMA2 R0, -RZ, RZ, 0, 5.9604644775390625e-08 ;  /* 0x00000001ff007431 */ /* 0x000fe200000001ff */
[----:B------:R-:W-:-:S05]  /*41a0*/  UMOV UR4, 0x40 ;  /* 0x0000004000047882 */ /* 0x000fca0000000000 */
[----:B------:R-:W-:Y:S01]  /*41b0*/  UVIRTCOUNT.DEALLOC.SMPOOL 0x80 ;  /* 0x000000800000784c */ /* 0x000fe20000000000 */
[----:B------:R-:W-:Y:S02]  /*41c0*/  UISETP.NE.AND UP1, UPT, UR68, URZ, UPT ;  /* 0x000000ff4400728c */ /* 0x000fe4000bf25270 */
[----:B-1----:R-:W-:-:S09]  /*41d0*/  ULEA UR8, UR8, UR4, 0x18 ;  /* 0x0000000408087291 */ /* 0x002fd2000f8ec0ff */
[----:B------:R1:W-:Y:S01]  /*41e0*/  @P0 STS.U8 [UR8+0x1c], R0 ;  /* 0x00001c00ff000988 */ /* 0x0003e20008000008 */
[----:B------:R-:W-:Y:S05]  /*41f0*/  BRA.U UP1, `(.L_x_78) ;  /* 0x0000000101a07547 */ /* 0x000fea000b800000 */
[----:B------:R-:W-:Y:S01]  /*4200*/  UIADD3 UR7, UPT, UPT, UR41, 0xb0, URZ ;  /* 0x000000b029077890 */ /* 0x000fe2000fffe0ff */
[----:B------:R-:W-:-:S03]  /*4210*/  SHF.L.U32 R2, R9, 0x1f, RZ ;  /* 0x0000001f09027819 */ /* 0x000fc600000006ff */
[----:B------:R-:W-:-:S09]  /*4220*/  ULEA UR4, UR47, UR7, 0x3 ;  /* 0x000000072f047291 */ /* 0x000fd2000f8e18ff */
[----:B------:R-:W2:Y:S02]  /*4230*/  SYNCS.PHASECHK.TRANS64.TRYWAIT P0, [UR4], R2 ;  /* 0x00000002ff0075a7 */ /* 0x000ea40008001104 */
[----:B--2---:R-:W-:Y:S05]  /*4240*/  @!P0 BRA `(.L_x_79) ;  /* 0x0000004000c88947 */ /* 0x004fea0003800000 */
.L_x_157:
[----:B------:R-:W-:-:S04]  /*4250*/  UIADD3 UR4, UPT, UPT, UR47, 0x1, URZ ;  /* 0x000000012f047890 */ /* 0x000fc8000fffe0ff */
[----:B------:R-:W-:-:S04]  /*4260*/  UISETP.NE.AND UP0, UPT, UR4, 0x4, UPT ;  /* 0x000000040400788c */ /* 0x000fc8000bf05270 */
[----:B------:R-:W-:Y:S02]  /*4270*/  USEL UR6, URZ, 0x1, UP0 ;  /* 0x00000001ff067887 */ /* 0x000fe40008000000 */
[----:B------:R-:W-:-:S04]  /*4280*/  USEL UR4, UR4, URZ, UP0 ;  /* 0x000000ff04047287 */ /* 0x000fc80008000000 */
[----:B------:R-:W-:Y:S01]  /*4290*/  ULEA UR5, UR4, UR7, 0x3 ;  /* 0x0000000704057291 */ /* 0x000fe2000f8e18ff */
[----:B-1----:R-:W-:-:S04]  /*42a0*/  LOP3.LUT R2, R9, UR6, RZ, 0x3c, !PT ;  /* 0x0000000609027c12 */ /* 0x002fc8000f8e3cff */
[----:B------:R-:W-:-:S04]  /*42b0*/  SHF.L.U32 R3, R2, 0x1f, RZ ;  /* 0x0000001f02037819 */ /* 0x000fc800000006ff */
[----:B------:R-:W1:Y:S02]  /*42c0*/  SYNCS.PHASECHK.TRANS64.TRYWAIT P0, [UR5], R3 ;  /* 0x00000003ff0075a7 */ /* 0x000e640008001105 */
[----:B-1----:R-:W-:Y:S05]  /*42d0*/  @!P0 BRA `(.L_x_80) ;  /* 0x0000004000bc8947 */ /* 0x002fea0003800000 */
.L_x_159:
        /* <DEDUP_REMOVED lines=9> */
.L_x_161:
[----:B------:R-:W-:-:S04]  /*4370*/  UIADD3 UR4, UPT, UPT, UR4, 0x1, URZ ;  /* 0x0000000104047890 */ /* 0x000fc8000fffe0ff */
[----:B------:R-:W-:-:S04]  /*4380*/  UISETP.NE.AND UP0, UPT, UR4, 0x4, UPT ;  /* 0x000000040400788c */ /* 0x000fc8000bf05270 */
[----:B------:R-:W-:Y:S02]  /*4390*/  USEL UR5, URZ, 0x1, UP0 ;  /* 0x00000001ff057887 */ /* 0x000fe40008000000 */
[----:B------:R-:W-:-:S04]  /*43a0*/  USEL UR4, UR4, URZ, UP0 ;  /* 0x000000ff04047287 */ /* 0x000fc80008000000 */
[----:B------:R-:W-:Y:S01]  /*43b0*/  ULEA UR4, UR4, UR7, 0x3 ;  /* 0x0000000704047291 */ /* 0x000fe2000f8e18ff */
[----:B------:R-:W-:-:S04]  /*43c0*/  LOP3.LUT R2, R2, UR5, RZ, 0x3c, !PT ;  /* 0x0000000502027c12 */ /* 0x000fc8000f8e3cff */
[----:B------:R-:W-:Y:S01]  /*43d0*/  SHF.L.U32 R2, R2, 0x1f, RZ ;  /* 0x0000001f02027819 */ /* 0x000fe200000006ff */
[----:B-1----:R-:W-:-:S04]  /*43e0*/  IMAD.U32 R0, RZ, RZ, UR4 ;  /* 0x00000004ff007e24 */ /* 0x002fc8000f8e00ff */
[----:B------:R1:W2:Y:S03]  /*43f0*/  SYNCS.PHASECHK.TRANS64.TRYWAIT P0, [R0+URZ], R2 ;  /* 0x00000002000075a7 */ /* 0x0002a600080011ff */
[----:B--2---:R-:W-:Y:S05]  /*4400*/  @!P0 NANOSLEEP.SYNCS 0x989680 ;  /* 0x009896800000895d */ /* 0x004fea0003900000 */
[----:B------:R-:W2:Y:S02]  /*4410*/  @!P0 SYNCS.PHASECHK.TRANS64 P0, [R0+URZ], R2 ;  /* 0x00000002000085a7 */ /* 0x000ea400080010ff */
[----:B--2---:R-:W-:Y:S05]  /*4420*/  @P0 BRA `(.L_x_82) ;  /* 0x0000000000200947 */ /* 0x004fea0003800000 */
.L_x_83:
[----:B--2---:R2:W4:Y:S02]  /*4430*/  SYNCS.PHASECHK.TRANS64.TRYWAIT P0, [R0+URZ], R2 ;  /* 0x00000002000075a7 */ /* 0x00452400080011ff */
[----:B----4-:R-:W-:Y:S05]  /*4440*/  @!P0 NANOSLEEP.SYNCS 0x989680 ;  /* 0x009896800000895d */ /* 0x010fea0003900000 */
[----:B------:R-:W4:Y:S02]  /*4450*/  @!P0 SYNCS.PHASECHK.TRANS64 P0, [R0+URZ], R2 ;  /* 0x00000002000085a7 */ /* 0x000f2400080010ff */
[----:B----4-:R-:W-:Y:S05]  /*4460*/  @!P0 BRA `(.L_x_83) ;  /* 0xfffffffc00f08947 */ /* 0x010fea000383ffff */
[----:B------:R-:W-:Y:S05]  /*4470*/  BRA `(.L_x_82) ;  /* 0x00000000000c7947 */ /* 0x000fea0003800000 */
.L_x_78:
[----:B------:R-:W-:-:S04]  /*4480*/  UIADD3 UR4, UPT, UPT, UR41, 0xf0, URZ ;  /* 0x000000f029047890 */ /* 0x000fc8000fffe0ff */
[----:B------:R-:W-:-:S09]  /*4490*/  UPRMT UR4, UR69, 0x654, UR4 ;  /* 0x0000065445047896 */ /* 0x000fd20008000004 */
[----:B------:R-:W-:Y:S03]  /*44a0*/  SYNCS.ARRIVE.TRANS64.RED.A1T0 RZ, [UR4], RZ ;  /* 0x000000ffffff79a7 */ /* 0x000fe60008100404 */
.L_x_82:
[----:B-12---:R-:W-:Y:S01]  /*44b0*/  SHF.L.U32 R2, RZ, 0x1f, RZ ;  /* 0x0000001fff027819 */ /* 0x006fe200000006ff */
[----:B------:R-:W-:Y:S01]  /*44c0*/  UIADD3 UR4, UPT, UPT, UR41, 0xf0, URZ ;  /* 0x000000f029047890 */ /* 0x000fe2000fffe0ff */
[----:B------:R-:W-:Y:S02]  /*44d0*/  PLOP3.LUT P0, PT, PT, PT, UP1, 0x80, 0x8 ;  /* 0x000000000008781c */ /* 0x000fe40003f0f018 */
[----:B------:R-:W1:Y:S02]  /*44e0*/  SYNCS.PHASECHK.TRANS64.TRYWAIT P1, [UR41+0xf0], R2 ;  /* 0x0000f002ff0075a7 */ /* 0x000e640008021129 */
[----:B-1----:R-:W-:Y:S09]  /*44f0*/  @!P1 BRA `(.L_x_84) ;  /* 0x0000004000649947 */ /* 0x002ff20003800000 */
.L_x_163:
[----:B------:R-:W-:Y:S01]  /*4500*/  @!UP1 UPRMT UR4, UR69, 0x654, UR4 ;  /* 0x0000065445049896 */ /* 0x000fe20008000004 */
[----:B------:R-:W-:Y:S01]  /*4510*/  UMOV UR5, 0xffff ;  /* 0x0000ffff00057882 */ /* 0x000fe20000000000 */
[----:B------:R-:W-:-:S07]  /*4520*/  UMOV UR6, 0x1 ;  /* 0x0000000100067882 */ /* 0x000fce0000000000 */
[----:B------:R-:W-:Y:S01]  /*4530*/  @!P0 SYNCS.ARRIVE.TRANS64.RED.A1T0 RZ, [UR4], RZ ;  /* 0x000000ffffff89a7 */ /* 0x000fe20008100404 */
[----:B------:R-:W-:Y:S01]  /*4540*/  NOP ;  /* 0x0000000000007918 */ /* 0x000fe20000000000 */
[----:B-1----:R-:W1:Y:S01]  /*4550*/  LDS R0, [UR8+0x14] ;  /* 0x00001408ff007984 */ /* 0x002e620008000800 */
[----:B------:R-:W-:-:S04]  /*4560*/  ULOP3.LUT UR4, UR67, 0xffff, URZ, 0xc0, !UPT ;  /* 0x0000ffff43047892 */ /* 0x000fc8000f8ec0ff */
[----:B------:R-:W-:-:S04]  /*4570*/  USHF.R.U32.HI UR4, URZ, 0x5, UR4 ;  /* 0x00000005ff047899 */ /* 0x000fc80008011604 */
[----:B------:R-:W-:Y:S02]  /*4580*/  USHF.L.U32 UR5, UR5, UR4, URZ ;  /* 0x0000000405057299 */ /* 0x000fe400080006ff */
[----:B------:R-:W-:-:S04]  /*4590*/  USHF.L.U32 UR4, UR6, UR4, URZ ;  /* 0x0000000406047299 */ /* 0x000fc800080006ff */
[----:B-1----:R-:W-:-:S04]  /*45a0*/  LOP3.LUT R0, R0, UR5, RZ, 0xc0, !PT ;  /* 0x0000000500007c12 */ /* 0x002fc8000f8ec0ff */
[----:B------:R-:W-:-:S13]  /*45b0*/  ISETP.NE.AND P0, PT, R0, UR5, PT ;  /* 0x0000000500007c0c */ /* 0x000fda000bf05270 */
[----:B------:R-:W-:Y:S05]  /*45c0*/  @P0 BRA `(.L_x_85) ;  /* 0x0000000000580947 */ /* 0x000fea0003800000 */
[----:B------:R-:W1:Y:S02]  /*45d0*/  LDS R0, [UR8+0x18] ;  /* 0x00001808ff007984 */ /* 0x000e640008000800 */
[----:B-1----:R-:W-:-:S04]  /*45e0*/  LOP3.LUT R0, R0, UR4, RZ, 0xc0, !PT ;  /* 0x0000000400007c12 */ /* 0x002fc8000f8ec0ff */
[----:B------:R-:W-:-:S13]  /*45f0*/  ISETP.NE.AND P0, PT, R0, UR4, PT ;  /* 0x0000000400007c0c */ /* 0x000fda000bf05270 */
[----:B------:R-:W-:Y:S05]  /*4600*/  @P0 BRA `(.L_x_86) ;  /* 0x00000000003c0947 */ /* 0x000fea0003800000 */
[----:B------:R-:W1:Y:S01]  /*4610*/  S2R R2, SR_LANEID ;  /* 0x0000000000027919 */ /* 0x000e620000000000 */
[----:B------:R-:W-:-:S06]  /*4620*/  ULOP3.LUT UR5, URZ, UR5, URZ, 0x33, !UPT ;  /* 0x00000005ff057292 */ /* 0x000fcc000f8e33ff */
[----:B------:R-:W-:-:S04]  /*4630*/  IMAD.U32 R0, RZ, RZ, UR5 ;  /* 0x00000005ff007e24 */ /* 0x000fc8000f8e00ff */
[----:B------:R2:W4:Y:S02]  /*4640*/  REDUX UR7, R0 ;  /* 0x00000000000773c4 */ /* 0x0005240000000000 */
[----:B------:R1:W-:Y:S01]  /*4650*/  UTCATOMSWS.AND URZ, UR5 ;  /* 0x0000000500ff79e3 */ /* 0x0003e20008000000 */
[----:B--2---:R-:W-:Y:S01]  /*4660*/  LOP3.LUT R0, RZ, UR4, RZ, 0x33, !PT ;  /* 0x00000004ff007c12 */ /* 0x004fe2000f8e33ff */
[----:B------:R-:W-:Y:S02]  /*4670*/  VOTEU.ANY UR4, UPT, PT ;  /* 0x0000000000047886 */ /* 0x000fe400038e0100 */
[----:B------:R-:W-:Y:S02]  /*4680*/  UFLO.U32 UR4, UR4 ;  /* 0x00000004000472bd */ /* 0x000fe400080e0000 */
[----:B------:R-:W2:Y:S04]  /*4690*/  REDUX UR6, R0 ;  /* 0x00000000000673c4 */ /* 0x000ea80000000000 */
[----:B-1----:R-:W-:-:S02]  /*46a0*/  ISETP.EQ.U32.AND P0, PT, R2, UR4, PT ;  /* 0x0000000402007c0c */ /* 0x002fc4000bf02070 */
[----:B----4-:R-:W-:-:S11]  /*46b0*/  MOV R2, UR7 ;  /* 0x0000000700027c02 */ /* 0x010fd60008000f00 */
[----:B------:R1:W-:Y:S01]  /*46c0*/  @P0 ATOMS.AND RZ, [UR8+0x14], R2 ;  /* 0x00001402ffff098c */ /* 0x0003e2000a800008 */
[----:B--2---:R-:W-:-:S05]  /*46d0*/  IMAD.U32 R0, RZ, RZ, UR6 ;  /* 0x00000006ff007e24 */ /* 0x004fca000f8e00ff */
[----:B------:R1:W-:Y:S01]  /*46e0*/  @P0 ATOMS.AND RZ, [UR8+0x18], R0 ;  /* 0x00001800ffff098c */ /* 0x0003e2000a800008 */
[----:B------:R-:W-:Y:S05]  /*46f0*/  BRA `(.L_x_87) ;  /* 0x0000000000147947 */ /* 0x000fea0003800000 */
.L_x_86:
[----:B------:R-:W-:Y:S02]  /*4700*/  MOV R2, 0x4720 ;  /* 0x0000472000027802 */ /* 0x000fe40000000f00 */
[----:B---3-5:R-:W-:Y:S05]  /*4710*/  CALL.REL.NOINC `($__internal_0_$__cuda_sm10x_tcgen05_guardrail_trap_col_being_dealloced_not_returned_by_alloc) ;  /* 0x0000004000d07944 */ /* 0x028fea0003c00000 */
[----:B------:R-:W-:Y:S05]  /*4720*/  BRA `(.L_x_87) ;  /* 0x0000000000087947 */ /* 0x000fea0003800000 */
.L_x_85:
[----:B------:R-:W-:Y:S02]  /*4730*/  MOV R2, 0x4750 ;  /* 0x0000475000027802 */ /* 0x000fe40000000f00 */
[----:B---3-5:R-:W-:Y:S05]  /*4740*/  CALL.REL.NOINC `($__internal_2_$__cuda_sm10x_tcgen05_guardrail_trap_unallocated_columns_being_dealloced) ;  /* 0x0000004000dc7944 */ /* 0x028fea0003c00000 */
.L_x_87:
[----:B------:R-:W-:Y:S01]  /*4750*/  NOP ;  /* 0x0000000000007918 */ /* 0x000fe20000000000 */
[----:B------:R-:W-:Y:S05]  /*4760*/  EXIT ;  /* 0x000000000000794d */ /* 0x000fea0003800000 */
.L_x_58:
[----:B------:R-:W-:-:S09]  /*4770*/  UISETP.NE.OR UP0, UPT, UR18, 0x3, !UP3 ;  /* 0x000000031200788c */ /* 0x000fd2000df05670 */
[----:B------:R-:W-:Y:S05]  /*4780*/  BRA.U UP0, `(.L_x_88) ;  /* 0x00000011002c7547 */ /* 0x000fea000b800000 */
[----:B------:R-:W1:Y:S01]  /*4790*/  LDCU UR37, c[0x0][0x370] ;  /* 0x00006e00ff2577ac */ /* 0x000e620008000800 */
[----:B------:R-:W2:Y:S01]  /*47a0*/  LDC.64 R16, c[0x0][0x348] ;  /* 0x0000d200ff107b82 */ /* 0x000ea20000000a00 */
[----:B------:R-:W-:Y:S02]  /*47b0*/  HFMA2 R13, -RZ, RZ, 0, 0 ;  /* 0x00000000ff0d7431 */ /* 0x000fe400000001ff */
[----:B------:R-:W-:Y:S01]  /*47c0*/  IMAD.MOV.U32 R15, RZ, RZ, 0x1 ;  /* 0x00000001ff0f7424 */ /* 0x000fe200078e00ff */
[----:B------:R-:W1:Y:S01]  /*47d0*/  LDCU.128 UR32, c[0x0][0xb10] ;  /* 0x00016200ff2077ac */ /* 0x000e620008000c00 */
[----:B------:R-:W-:Y:S01]  /*47e0*/  IMAD.MOV.U32 R14, RZ, RZ, RZ ;  /* 0x000000ffff0e7224 */ /* 0x000fe200078e00ff */
[----:B------:R-:W-:Y:S01]  /*47f0*/  MOV R7, 0x1000 ;  /* 0x0000100000077802 */ /* 0x000fe20000000f00 */
[----:B------:R-:W3:Y:S01]  /*4800*/  LDCU UR31, c[0x0][0x374] ;  /* 0x00006e80ff1f77ac */ /* 0x000ee20008000800 */
[----:B------:R-:W4:Y:S01]  /*4810*/  LDC.64 R2, c[0x0][0x888] ;  /* 0x00022200ff027b82 */ /* 0x000f220000000a00 */
[----:B------:R-:W3:Y:S01]  /*4820*/  LDCU UR15, c[0x0][0xb0c] ;  /* 0x00016180ff0f77ac */ /* 0x000ee20008000800 */
[----:B------:R-:W3:Y:S06]  /*4830*/  LDCU UR41, c[0x0][0xb20] ;  /* 0x00016400ff2977ac */ /* 0x000eec0008000800 */
[----:B------:R-:W2:Y:S01]  /*4840*/  LDC.64 R4, c[0x0][0x890] ;  /* 0x00022400ff047b82 */ /* 0x000ea20000000a00 */
[----:B------:R-:W3:Y:S01]  /*4850*/  LDCU UR4, c[0x0][0xb30] ;  /* 0x00016600ff0477ac */ /* 0x000ee20008000800 */
[----:B-1----:R-:W-:-:S02]  /*4860*/  UIMAD.WIDE.U32 UR6, UR37, UR32, URZ ;  /* 0x00000020250672a5 */ /* 0x002fc4000f8e00ff */
[----:B---3--:R-:W-:Y:S01]  /*4870*/  UIMAD.WIDE.U32 UR8, UR31, UR35, URZ ;  /* 0x000000231f0872a5 */ /* 0x008fe2000f8e00ff */
[----:B------:R-:W-:Y:S01]  /*4880*/  UMOV UR29, 0x400 ;  /* 0x00000400001d7882 */ /* 0x000fe20000000000 */
[----:B------:R-:W-:-:S03]  /*4890*/  UPLOP3.LUT UP3, UPT, UPT, UPT, UPT, 0x40, 0x4 ;  /* 0x000000000004789c */ /* 0x000fc60003f6e870 */
[----:B------:R-:W-:Y:S01]  /*48a0*/  UMOV UR6, UR7 ;  /* 0x0000000700067c82 */ /* 0x000fe20008000000 */
[----:B------:R-:W-:Y:S01]  /*48b0*/  UISETP.GE.AND UP0, UPT, UR42, 0x1, UPT ;  /* 0x000000012a00788c */ /* 0x000fe2000bf06270 */
[----:B------:R-:W-:Y:S01]  /*48c0*/  UMOV UR38, UR9 ;  /* 0x0000000900267c82 */ /* 0x000fe20008000000 */
[----:B------:R-:W-:Y:S01]  /*48d0*/  UISETP.NE.AND UP4, UPT, UR42, 0x1, UPT ;  /* 0x000000012a00788c */ /* 0x000fe2000bf85270 */
[----:B------:R-:W1:Y:S01]  /*48e0*/  LDCU.64 UR22, c[0x0][0xb28] ;  /* 0x00016500ff1677ac */ /* 0x000e620008000a00 */
[----:B------:R-:W-:Y:S02]  /*48f0*/  ULEA UR29, UR55, UR29, 0x18 ;  /* 0x0000001d371d7291 */ /* 0x000fe4000f8ec0ff */
[----:B------:R-:W-:Y:S02]  /*4900*/  UISETP.NE.AND UP6, UPT, UR15, 0x1, UPT ;  /* 0x000000010f00788c */ /* 0x000fe4000bfc5270 */
[----:B------:R-:W-:Y:S02]  /*4910*/  UISETP.NE.AND UP5, UPT, UR34, 0x1, UPT ;  /* 0x000000012200788c */ /* 0x000fe4000bfa5270 */
[----:B------:R-:W-:-:S02]  /*4920*/  USHF.R.U32.HI UR39, URZ, UR33, UR6 ;  /* 0x00000021ff277299 */ /* 0x000fc40008011606 */
[----:B------:R-:W-:Y:S02]  /*4930*/  USHF.R.U32.HI UR38, URZ, UR41, UR38 ;  /* 0x00000029ff267299 */ /* 0x000fe40008011626 */
[----:B------:R-:W-:Y:S01]  /*4940*/  UISETP.NE.AND UP2, UPT, UR4, 0x1, UPT ;  /* 0x000000010400788c */ /* 0x000fe2000bf45270 */
[----:B------:R-:W-:-:S10]  /*4950*/  UMOV UR12, URZ ;  /* 0x000000ff000c7c82 */ /* 0x000fd40008000000 */
.L_x_97:
[C---:B------:R-:W-:Y:S02]  /*4960*/  LEA R12, R14.reuse, UR29, 0x3 ;  /* 0x0000001d0e0c7c11 */ /* 0x040fe4000f8e18ff */
[----:B------:R-:W-:Y:S02]  /*4970*/  SHF.L.U32 R0, R13, 0x1f, RZ ;  /* 0x0000001f0d007819 */ /* 0x000fe400000006ff */
[----:B------:R-:W-:Y:S02]  /*4980*/  LEA R8, R14, UR29, 0x4 ;  /* 0x0000001d0e087c11 */ /* 0x000fe4000f8e20ff */
[----:B---3--:R-:W3:Y:S02]  /*4990*/  SYNCS.PHASECHK.TRANS64.TRYWAIT P0, [R12+URZ+0x70], R0 ;  /* 0x000070000c0075a7 */ /* 0x008ee400080011ff */
[----:B---3--:R-:W-:Y:S05]  /*49a0*/  @!P0 BRA `(.L_x_89) ;  /* 0x0000003c00508947 */ /* 0x008fea0003800000 */
.L_x_164:
[----:B------:R-:W1:Y:S01]  /*49b0*/  LDS.128 R8, [R8+0x100] ;  /* 0x0001000008087984 */ /* 0x000e620000000c00 */
[----:B------:R-:W-:Y:S01]  /*49c0*/  UISETP.GE.AND UP0, UPT, UR42, 0x1, UPT ;  /* 0x000000012a00788c */ /* 0x000fe2000bf06270 */
[----:B------:R-:W-:Y:S01]  /*49d0*/  @!PT LDS RZ, [RZ] ;  /* 0x00000000fffff984 */ /* 0x000fe20000000800 */
[----:B------:R-:W-:Y:S01]  /*49e0*/  @!PT LDS RZ, [RZ] ;  /* 0x00000000fffff984 */ /* 0x000fe20000000800 */
[----:B------:R-:W-:Y:S01]  /*49f0*/  @!PT LDS RZ, [RZ] ;  /* 0x00000000fffff984 */ /* 0x000fe20000000800 */
[----:B------:R-:W-:Y:S01]  /*4a00*/  @!PT LDS RZ, [RZ] ;  /* 0x00000000fffff984 */ /* 0x000fe20000000800 */
[----:B------:R2:W-:Y:S06]  /*4a10*/  MEMBAR.ALL.CTA ;  /* 0x0000000000007992 */ /* 0x0005ec0000008000 */
[----:B--2---:R-:W2:Y:S01]  /*4a20*/  FENCE.VIEW.ASYNC.S ;  /* 0x00000000000073c6 */ /* 0x004ea20000000000 */
[----:B-1----:R-:W-:Y:S11]  /*4a30*/  LOP3.LUT P0, RZ, R10, 0x1, RZ, 0xc0, !PT ;  /* 0x000000010aff7812 */ /* 0x002ff6000780c0ff */
[----:B------:R-:W-:Y:S02]  /*4a40*/  @!UPT UIADD3 URZ, UPT, UPT, URZ, URZ, URZ ;  /* 0x000000fffffff290 */ /* 0x000fe4000fffe0ff */
[----:B--2---:R-:W-:Y:S01]  /*4a50*/  VOTEU.ANY UP1, P0 ;  /* 0x0000000000ff7886 */ /* 0x004fe20000020100 */
[----:B------:R-:W-:Y:S11]  /*4a60*/  PLOP3.LUT P0, PT, PT, PT, UP1, 0x80, 0x8 ;  /* 0x000000000008781c */ /* 0x000ff60003f0f018 */
[----:B------:R-:W-:Y:S02]  /*4a70*/  @!UPT UIADD3 URZ, UPT, UPT, URZ, URZ, URZ ;  /* 0x000000fffffff290 */ /* 0x000fe4000fffe0ff */
[----:B---3--:R-:W-:Y:S02]  /*4a80*/  @P0 SHF.R.U32.HI R0, RZ, 0x10, R9 ;  /* 0x00000010ff000819 */ /* 0x008fe40000011609 */
[----:B------:R-:W-:Y:S02]  /*4a90*/  @P0 MOV R6, R8 ;  /* 0x0000000800060202 */ /* 0x000fe40000000f00 */
[----:B------:R-:W-:Y:S01]  /*4aa0*/  @P0 R2UR UR4, R0 ;  /* 0x00000000000402ca */ /* 0x000fe200000e0000 */
[----:B------:R-:W-:Y:S01]  /*4ab0*/  VIADD R0, R12, 0x80 ;  /* 0x000000800c007836 */ /* 0x000fe20000000000 */
[----:B------:R-:W-:Y:S02]  /*4ac0*/  @P0 LOP3.LUT R8, R9, 0xffff, RZ, 0xc0, !PT ;  /* 0x0000ffff09080812 */ /* 0x000fe400078ec0ff */
[----:B------:R-:W-:Y:S02]  /*4ad0*/  @P0 R2UR UR6, R6 ;  /* 0x00000000060602ca */ /* 0x000fe400000e0000 */
[----:B------:R-:W-:Y:S02]  /*4ae0*/  PRMT R0, RZ, 0x654, R0 ;  /* 0x00000654ff007816 */ /* 0x000fe40000000000 */
[----:B------:R-:W-:Y:S02]  /*4af0*/  @P0 R2UR UR5, R8 ;  /* 0x00000000080502ca */ /* 0x000fe400000e0000 */
[----:B------:R1:W-:Y:S03]  /*4b00*/  SYNCS.ARRIVE.TRANS64.RED.A1T0 RZ, [R0+URZ], RZ ;  /* 0x000000ff00ff79a7 */ /* 0x0003e600081004ff */
[----:B------:R-:W-:Y:S04]  /*4b10*/  @UP1 UMOV UR30, UR4 ;  /* 0x00000004001e1c82 */ /* 0x000fe80008000000 */
[----:B------:R-:W-:Y:S04]  /*4b20*/  @UP1 UMOV UR14, UR6 ;  /* 0x00000006000e1c82 */ /* 0x000fe80008000000 */
[----:B------:R-:W-:Y:S01]  /*4b30*/  @UP1 UMOV UR13, UR5 ;  /* 0x00000005000d1c82 */ /* 0x000fe20008000000 */
[----:B------:R-:W-:Y:S05]  /*4b40*/  BRA.U !UP0, `(.L_x_90) ;  /* 0x0000000108a47547 */ /* 0x000fea000b800000 */
[----:B------:R-:W-:Y:S02]  /*4b50*/  UIMAD.WIDE.U32 UR8, UR13, UR35, URZ ;  /* 0x000000230d0872a5 */ /* 0x000fe4000f8e00ff */
[----:B------:R-:W-:Y:S02]  /*4b60*/  UIMAD.WIDE.U32 UR10, UR14, UR32, URZ ;  /* 0x000000200e0a72a5 */ /* 0x000fe4000f8e00ff */
[----:B------:R-:W-:Y:S02]  /*4b70*/  USEL UR4, UR31, UR38, !UP5 ;  /* 0x000000261f047287 */ /* 0x000fe4000e800000 */
[----:B------:R-:W-:Y:S02]  /*4b80*/  USEL UR7, UR37, UR39, !UP6 ;  /* 0x0000002725077287 */ /* 0x000fe4000f000000 */
[----:B------:R-:W-:Y:S02]  /*4b90*/  UIMAD.WIDE.U32 UR16, UR4, UR22, URZ ;  /* 0x00000016041072a5 */ /* 0x000fe4000f8e00ff */
[----:B------:R-:W-:Y:S01]  /*4ba0*/  UIMAD.WIDE.U32 UR18, UR7, UR22, URZ ;  /* 0x00000016071272a5 */ /* 0x000fe2000f8e00ff */
[----:B------:R-:W-:Y:S02]  /*4bb0*/  UMOV UR5, UR9 ;  /* 0x0000000900057c82 */ /* 0x000fe40008000000 */
[----:B------:R-:W-:Y:S03]  /*4bc0*/  USHF.R.U32.HI UR6, URZ, UR41, UR5 ;  /* 0x00000029ff067299 */ /* 0x000fe60008011605 */
[----:B------:R-:W-:Y:S01]  /*4bd0*/  UMOV UR5, UR11 ;  /* 0x0000000b00057c82 */ /* 0x000fe20008000000 */
[----:B------:R-:W-:Y:S02]  /*4be0*/  USEL UR6, UR13, UR6, !UP5 ;  /* 0x000000060d067287 */ /* 0x000fe4000e800000 */
[----:B------:R-:W-:Y:S02]  /*4bf0*/  USHF.R.U32.HI UR8, URZ, UR33, UR5 ;  /* 0x00000021ff087299 */ /* 0x000fe40008011605 */
[----:B------:R-:W-:Y:S01]  /*4c00*/  UIMAD.WIDE.U32 UR10, UR6, UR22, URZ ;  /* 0x00000016060a72a5 */ /* 0x000fe2000f8e00ff */
[----:B------:R-:W-:Y:S02]  /*4c10*/  UMOV UR5, UR17 ;  /* 0x0000001100057c82 */ /* 0x000fe40008000000 */
[----:B------:R-:W-:Y:S03]  /*4c20*/  @UP4 USHF.R.U32.HI UR4, URZ, UR23, UR5 ;  /* 0x00000017ff044299 */ /* 0x000fe60008011605 */
[----:B------:R-:W-:Y:S01]  /*4c30*/  UMOV UR5, UR19 ;  /* 0x0000001300057c82 */ /* 0x000fe20008000000 */
[----:B------:R-:W-:Y:S02]  /*4c40*/  UIMAD UR4, UR42, UR4, URZ ;  /* 0x000000042a0472a4 */ /* 0x000fe4000f8e02ff */
[----:B------:R-:W-:Y:S02]  /*4c50*/  @UP4 USHF.R.U32.HI UR7, URZ, UR23, UR5 ;  /* 0x00000017ff074299 */ /* 0x000fe40008011605 */
[----:B------:R-:W-:Y:S02]  /*4c60*/  USEL UR5, UR14, UR8, !UP6 ;  /* 0x000000080e057287 */ /* 0x000fe4000f000000 */
[----:B------:R-:W-:Y:S02]  /*4c70*/  UIMAD UR8, UR42, UR7, URZ ;  /* 0x000000072a0872a4 */ /* 0x000fe4000f8e02ff */
[----:B------:R-:W-:Y:S03]  /*4c80*/  UISETP.GE.AND UP0, UPT, UR6, UR4, UPT ;  /* 0x000000040600728c */ /* 0x000fe6000bf06270 */
[----:B------:R-:W-:Y:S01]  /*4c90*/  UMOV UR4, UR11 ;  /* 0x0000000b00047c82 */ /* 0x000fe20008000000 */
[----:B------:R-:W-:Y:S02]  /*4ca0*/  UISETP.GE.OR UP0, UPT, UR5, UR8, UP0 ;  /* 0x000000080500728c */ /* 0x000fe40008706670 */
[----:B------:R-:W-:Y:S02]  /*4cb0*/  USHF.R.U32.HI UR4, URZ, UR23, UR4 ;  /* 0x00000017ff047299 */ /* 0x000fe40008011604 */
[----:B------:R-:W-:Y:S02]  /*4cc0*/  UIMAD.WIDE.U32 UR8, UR5, UR22, URZ ;  /* 0x00000016050872a5 */ /* 0x000fe4000f8e00ff */
[----:B------:R-:W-:Y:S04]  /*4cd0*/  USEL UR10, UR6, UR4, !UP4 ;  /* 0x00000004060a7287 */ /* 0x000fe8000e000000 */
[----:B------:R-:W-:Y:S01]  /*4ce0*/  UIADD3 UR11, UPT, UPT, -UR10, URZ, URZ ;  /* 0x000000ff0a0b7290 */ /* 0x000fe2000fffe1ff */
[----:B------:R-:W-:Y:S02]  /*4cf0*/  @!UP0 UMOV UR4, UR9 ;  /* 0x0000000900048c82 */ /* 0x000fe40008000000 */
[----:B------:R-:W-:Y:S02]  /*4d00*/  @!UP0 USHF.R.U32.HI UR4, URZ, UR23, UR4 ;  /* 0x00000017ff048299 */ /* 0x000fe40008011604 */
[----:B------:R-:W-:Y:S02]  /*4d10*/  UIMAD UR8, UR42, UR11, UR6 ;  /* 0x0000000b2a0872a4 */ /* 0x000fe4000f8e0206 */
[----:B------:R-:W-:Y:S04]  /*4d20*/  @!UP0 USEL UR4, UR5, UR4, !UP4 ;  /* 0x0000000405048287 */ /* 0x000fe8000e000000 */
[----:B------:R-:W-:Y:S02]  /*4d30*/  @!UP0 UIMAD UR7, UR7, UR8, UR4 ;  /* 0x00000008070782a4 */ /* 0x000fe4000f8e0204 */
[----:B------:R-:W-:Y:S02]  /*4d40*/  @!UP0 UIADD3 UR9, UPT, UPT, UR10, -UR4, URZ ;  /* 0x800000040a098290 */ /* 0x000fe4000fffe0ff */
[----:B------:R-:W-:Y:S02]  /*4d50*/  UIADD3 UR8, UPT, UPT, -UR6, URZ, URZ ;  /* 0x000000ff06087290 */ /* 0x000fe4000fffe1ff */
[----:B------:R-:W-:Y:S02]  /*4d60*/  UIADD3 UR4, UPT, UPT, -UR5, URZ, URZ ;  /* 0x000000ff05047290 */ /* 0x000fe4000fffe1ff */
[----:B------:R-:W-:Y:S03]  /*4d70*/  @!UP0 UIMAD UR6, UR9, UR42, UR5 ;  /* 0x0000002a090682a4 */ /* 0x000fe6000f8e0205 */
[----:B------:R-:W-:Y:S01]  /*4d80*/  @!UP0 UMOV UR5, UR7 ;  /* 0x0000000700058c82 */ /* 0x000fe20008000000 */
[----:B------:R-:W-:Y:S02]  /*4d90*/  UIMAD UR7, UR15, UR4, UR14 ;  /* 0x000000040f0772a4 */ /* 0x000fe4000f8e020e */
[----:B------:R-:W-:Y:S02]  /*4da0*/  UIMAD UR4, UR34, UR8, UR13 ;  /* 0x00000008220472a4 */ /* 0x000fe4000f8e020d */
[----:B------:R-:W-:Y:S02]  /*4db0*/  UIMAD UR14, UR5, UR15, UR7 ;  /* 0x0000000f050e72a4 */ /* 0x000fe4000f8e0207 */
[----:B------:R-:W-:Y:S11]  /*4dc0*/  UIMAD UR13, UR6, UR34, UR4 ;  /* 0x00000022060d72a4 */ /* 0x000ff6000f8e0204 */
[----:B------:R-:W-:Y:S01]  /*4dd0*/  @!UPT UIADD3 URZ, UPT, UPT, URZ, URZ, URZ ;  /* 0x000000fffffff290 */ /* 0x000fe2000fffe0ff */
.L_x_90:
[----:B------:R-:W2:Y:S01]  /*4de0*/  @!UP2 LDCU.128 UR8, c[0x0][0xb10] ;  /* 0x00016200ff08a7ac */ /* 0x000ea20008000c00 */
[C---:B------:R-:W-:Y:S02]  /*4df0*/  ISETP.NE.U32.AND P1, PT, R4.reuse, RZ, PT ;  /* 0x000000ff0400720c */ /* 0x040fe40003f25070 */
[----:B------:R-:W-:Y:S02]  /*4e00*/  ISETP.NE.U32.AND P0, PT, R4, RZ, PT ;  /* 0x000000ff0400720c */ /* 0x000fe40003f05070 */
[C---:B------:R-:W-:Y:S02]  /*4e10*/  ISETP.NE.AND.EX P1, PT, R5.reuse, RZ, PT, P1 ;  /* 0x000000ff0500720c */ /* 0x040fe40003f25310 */
[----:B------:R-:W-:Y:S01]  /*4e20*/  ISETP.NE.AND.EX P0, PT, R5, RZ, PT, P0 ;  /* 0x000000ff0500720c */ /* 0x000fe20003f05300 */
[----:B------:R-:W3:Y:S01]  /*4e30*/  @!UP2 LDCU UR5, c[0x0][0xb0c] ;  /* 0x00016180ff05a7ac */ /* 0x000ee20008000800 */
[----:B------:R-:W-:Y:S02]  /*4e40*/  USHF.L.U32 UR26, UR26, 0x6, URZ ;  /* 0x000000061a1a7899 */ /* 0x000fe400080006ff */
[----:B------:R-:W-:Y:S02]  /*4e50*/  USHF.L.U32 UR27, UR20, 0x6, URZ ;  /* 0x00000006141b7899 */ /* 0x000fe400080006ff */
[----:B--2---:R-:W-:Y:S07]  /*4e60*/  UIMAD.WIDE.U32 UR6, UR14, UR8, URZ ;  /* 0x000000080e0672a5 */ /* 0x004fee000f8e00ff */
[----:B------:R-:W-:Y:S01]  /*4e70*/  @!UP2 UMOV UR4, UR7 ;  /* 0x000000070004ac82 */ /* 0x000fe20008000000 */
[----:B---3--:R-:W-:Y:S02]  /*4e80*/  @!UP2 UISETP.NE.AND UP0, UPT, UR5, 0x1, UPT ;  /* 0x000000010500a88c */ /* 0x008fe4000bf05270 */
[----:B------:R-:W-:Y:S02]  /*4e90*/  @!UP2 USHF.R.U32.HI UR4, URZ, UR9, UR4 ;  /* 0x00000009ff04a299 */ /* 0x000fe40008011604 */
[----:B------:R-:W-:Y:S02]  /*4ea0*/  UIMAD.WIDE.U32 UR6, UR13, UR11, URZ ;  /* 0x0000000b0d0672a5 */ /* 0x000fe4000f8e00ff */
[----:B------:R-:W-:Y:S02]  /*4eb0*/  @!UP2 USEL UR8, UR14, UR4, !UP0 ;  /* 0x000000040e08a287 */ /* 0x000fe4000c000000 */
[----:B------:R-:W-:Y:S03]  /*4ec0*/  @!UP2 UISETP.NE.AND UP0, UPT, UR10, 0x1, UPT ;  /* 0x000000010a00a88c */ /* 0x000fe6000bf05270 */
[----:B------:R-:W-:Y:S02]  /*4ed0*/  @!UP2 UMOV UR6, UR7 ;  /* 0x000000070006ac82 */ /* 0x000fe40008000000 */
[----:B------:R-:W2:Y:S02]  /*4ee0*/  @!UP2 LDCU UR4, c[0x0][0xb20] ;  /* 0x00016400ff04a7ac */ /* 0x000ea40008000800 */
[----:B--2---:R-:W-:Y:S04]  /*4ef0*/  @!UP2 USHF.R.U32.HI UR6, URZ, UR4, UR6 ;  /* 0x00000004ff06a299 */ /* 0x004fe80008011606 */
[----:B------:R-:W-:Y:S04]  /*4f00*/  @!UP2 USEL UR6, UR13, UR6, !UP0 ;  /* 0x000000060d06a287 */ /* 0x000fe8000c000000 */
[----:B------:R-:W-:Y:S02]  /*4f10*/  @!UP2 UIADD3 UR4, UPT, UPT, -UR8, UR6, URZ ;  /* 0x000000060804a290 */ /* 0x000fe4000fffe1ff */
[----:B------:R-:W-:Y:S02]  /*4f20*/  @!UP2 UIADD3 UR6, UPT, UPT, UR8, -UR6, URZ ;  /* 0x800000060806a290 */ /* 0x000fe4000fffe0ff */
[----:B------:R-:W-:Y:S02]  /*4f30*/  @!UP2 UIMAD UR14, UR4, UR5, UR14 ;  /* 0x00000005040ea2a4 */ /* 0x000fe4000f8e020e */
[----:B------:R-:W-:Y:S01]  /*4f40*/  @!UP2 UIMAD UR13, UR6, UR10, UR13 ;  /* 0x0000000a060da2a4 */ /* 0x000fe2000f8e020d */
[----:B------:R-:W-:Y:S11]  /*4f50*/  BRA.U UP3, `(.L_x_91) ;  /* 0x0000000103107547 */ /* 0x000ff6000b800000 */
[----:B------:R-:W-:Y:S04]  /*4f60*/  MOV R6, UR40 ;  /* 0x0000002800067c02 */ /* 0x000fe80008000f00 */
[----:B------:R-:W-:Y:S04]  /*4f70*/  SHF.L.U32 R6, R6, 0x1f, RZ ;  /* 0x0000001f06067819 */ /* 0x000fe800000006ff */
[----:B------:R-:W2:Y:S02]  /*4f80*/  SYNCS.PHASECHK.TRANS64.TRYWAIT P2, [UR29+0x68], R6 ;  /* 0x00006806ff0075a7 */ /* 0x000ea4000804111d */
[----:B--2---:R-:W-:Y:S05]  /*4f90*/  @!P2 BRA `(.L_x_92) ;  /* 0x0000003400e8a947 */ /* 0x004fea0003800000 */
.L_x_91:
[----:B------:R-:W-:Y:S05]  /*4fa0*/  @!P1 BRA `(.L_x_93) ;  /* 0x0000000000309947 */ /* 0x000fea0003800000 */
[----:B----4-:R-:W-:Y:S01]  /*4fb0*/  ISETP.NE.U32.AND P1, PT, R2, RZ, PT ;  /* 0x000000ff0200720c */ /* 0x010fe20003f25070 */
[----:B------:R-:W2:Y:S01]  /*4fc0*/  LDCU.64 UR4, c[0x0][0x358] ;  /* 0x00006b00ff0477ac */ /* 0x000ea20008000a00 */
[----:B------:R-:W-:Y:S02]  /*4fd0*/  IMAD.MOV.U32 R46, RZ, RZ, 0x1 ;  /* 0x00000001ff2e7424 */ /* 0x000fe400078e00ff */
[----:B------:R-:W-:Y:S11]  /*4fe0*/  ISETP.NE.AND.EX P1, PT, R3, RZ, PT, P1 ;  /* 0x000000ff0300720c */ /* 0x000ff60003f25310 */
[----:B------:R-:W-:Y:S02]  /*4ff0*/  @!UPT UIADD3 URZ, UPT, UPT, URZ, URZ, URZ ;  /* 0x000000fffffff290 */ /* 0x000fe4000fffe0ff */
[----:B------:R-:W3:Y:S01]  /*5000*/  @P1 LDC.64 R8, c[0x0][0x888] ;  /* 0x00022200ff081b82 */ /* 0x000ee20000000a00 */
[----:B-1----:R-:W-:Y:S04]  /*5010*/  @P1 IMAD R0, R4, UR36, RZ ;  /* 0x0000002404001c24 */ /* 0x002fe8000f8e02ff */
[----:B---3--:R-:W-:Y:S04]  /*5020*/  @P1 IMAD.WIDE R8, R0, 0x4, R8 ;  /* 0x0000000400081825 */ /* 0x008fe800078e0208 */
[----:B------:R-:W-:Y:S01]  /*5030*/  HFMA2 R0, -RZ, RZ, 0, 5.9604644775390625e-08 ;  /* 0x00000001ff007431 */ /* 0x000fe200000001ff */
[----:B--2--5:R2:W5:Y:S04]  /*5040*/  @P1 LDG.E R26, desc[UR4][R8.64] ;  /* 0x00000004081a1981 */ /* 0x024568000c1e1900 */
[----:B------:R-:W-:Y:S01]  /*5050*/  @!P1 PRMT R46, R0, 0x7610, R46 ;  /* 0x00007610002e9816 */ /* 0x000fe2000000002e */
[----:B--2---:R-:W3:Y:S06]  /*5060*/  @!P1 LDC R26, c[0x0][0x880] ;  /* 0x00022000ff1a9b82 */ /* 0x004eec0000000800 */
.L_x_93:
[----:B---3-5:R-:W-:Y:S01]  /*5070*/  @!P0 FSETP.EQ.AND P1, PT, R26, RZ, PT ;  /* 0x000000ff1a00820b */ /* 0x028fe20003f22000 */
[----:B------:R-:W-:Y:S01]  /*5080*/  @!UPT UIADD3 URZ, UPT, UPT, URZ, URZ, URZ ;  /* 0x000000fffffff290 */ /* 0x000fe2000fffe0ff */
[----:B------:R-:W-:Y:S11]  /*5090*/  @!P0 BRA `(.L_x_94) ;  /* 0x0000000000188947 */ /* 0x000ff60003800000 */
[----:B------:R-:W-:Y:S02]  /*50a0*/  LOP3.LUT P0, RZ, R46, 0xff, RZ, 0xc0, !PT ;  /* 0x000000ff2eff7812 */ /* 0x000fe4000780c0ff */
[----:B----4-:R-:W-:Y:S04]  /*50b0*/  ISETP.NE.U32.AND P1, PT, R2, RZ, PT ;  /* 0x000000ff0200720c */ /* 0x010fe80003f25070 */
[----:B------:R-:W-:Y:S04]  /*50c0*/  ISETP.NE.AND.EX P1, PT, R3, RZ, PT, P1 ;  /* 0x000000ff0300720c */ /* 0x000fe80003f25310 */
[----:B------:R-:W-:Y:S03]  /*50d0*/  PLOP3.LUT P1, PT, P1, PT, PT, 0x8, 0x80 ;  /* 0x000000000080781c */ /* 0x000fe60000f2e170 */
[----:B------:R-:W-:Y:S11]  /*50e0*/  @P0 FSETP.EQ.AND P1, PT, R26, RZ, PT ;  /* 0x000000ff1a00020b */ /* 0x000ff60003f22000 */
[----:B------:R-:W-:Y:S02]  /*50f0*/  @!UPT UIADD3 URZ, UPT, UPT, URZ, URZ, URZ ;  /* 0x000000fffffff290 */ /* 0x000fe4000fffe0ff */
.L_x_94:
[----:B------:R-:W-:Y:S01]  /*5100*/  ULEA UR4, UR12, UR29, 0x3 ;  /* 0x0000001d0c047291 */ /* 0x000fe2000f8e18ff */
[----:B------:R-:W-:Y:S02]  /*5110*/  SHF.L.U32 R9, R15, 0x1f, RZ ;  /* 0x0000001f0f097819 */ /* 0x000fe400000006ff */
[----:B------:R-:W-:Y:S04]  /*5120*/  ELECT P0, URZ, PT ;  /* 0x0000000000ff782f */ /* 0x000fe80003800000 */
[----:B------:R-:W-:Y:S02]  /*5130*/  PLOP3.LUT P1, PT, P1, P0, PT, 0xf2, 0x2f ;  /* 0x00000000002f781c */ /* 0x000fe40000f21e72 */
[----:B------:R-:W2:Y:S11]  /*5140*/  SYNCS.PHASECHK.TRANS64.TRYWAIT P2, [UR4+0x48], R9 ;  /* 0x00004809ff0075a7 */ /* 0x000eb60008041104 */
[----:B------:R-:W-:Y:S05]  /*5150*/  @!P1 IADD3 R8, P0, PT, R16, 0x580, RZ ;  /* 0x0000058010089810 */ /* 0x000fea0007f1e0ff */
[----:B-1----:R-:W-:Y:S01]  /*5160*/  @!P1 IMAD.X R6, RZ, RZ, R17, P0 ;  /* 0x000000ffff069224 */ /* 0x002fe200000e0611 */
[----:B--2---:R-:W-:Y:S07]  /*5170*/  @!P2 BRA `(.L_x_95) ;  /* 0x000000340088a947 */ /* 0x004fee0003800000 */
.L_x_167:
[----:B------:R-:W-:Y:S01]  /*5180*/  @!P1 R2UR UR6, R6 ;  /* 0x00000000060692ca */ /* 0x000fe200000e0000 */
[----:B------:R-:W-:Y:S01]  /*5190*/  UIADD3 UR5, UPT, UPT, UR12, 0x1, URZ ;  /* 0x000000010c057890 */ /* 0x000fe2000fffe0ff */
[----:B------:R-:W-:Y:S01]  /*51a0*/  @!P1 R2UR UR7, R8 ;  /* 0x00000000080792ca */ /* 0x000fe200000e0000 */
[----:B------:R-:W-:Y:S01]  /*51b0*/  UIADD3 UR25, UPT, UPT, UR4, 0x30, URZ ;  /* 0x0000003004197890 */ /* 0x000fe2000fffe0ff */
[----:B-1----:R-:W-:Y:S01]  /*51c0*/  @!P1 IMAD.MOV.U32 R0, RZ, RZ, 0x1000 ;  /* 0x00001000ff009424 */ /* 0x002fe200078e00ff */
[----:B------:R-:W-:Y:S01]  /*51d0*/  UISETP.NE.AND UP0, UPT, UR5, 0x3, UPT ;  /* 0x000000030500788c */ /* 0x000fe2000bf05270 */
[----:B------:R-:W-:Y:S01]  /*51e0*/  VIADD R14, R14, 0x1 ;  /* 0x000000010e0e7836 */ /* 0x000fe20000000000 */
[----:B------:R-:W-:Y:S01]  /*51f0*/  UMOV UR18, 0x0 ;  /* 0x0000000000127882 */ /* 0x000fe20000000000 */
[----:B------:R-:W-:Y:S01]  /*5200*/  UMOV UR19, 0x10000000 ;  /* 0x1000000000137882 */ /* 0x000fe20000000000 */
[----:B------:R-:W-:Y:S02]  /*5210*/  USEL UR21, UR5, URZ, UP0 ;  /* 0x000000ff05157287 */ /* 0x000fe40008000000 */
[----:B------:R-:W-:Y:S02]  /*5220*/  USEL UR9, URZ, 0x1, UP0 ;  /* 0x00000001ff097887 */ /* 0x000fe40008000000 */
[----:B------:R-:W-:Y:S01]  /*5230*/  VOTEU.ALL UP0, P1 ;  /* 0x0000000000ff7886 */ /* 0x000fe20000800000 */
[----:B------:R-:W-:Y:S01]  /*5240*/  IMAD.U32 R9, RZ, RZ, UR6 ;  /* 0x00000006ff097e24 */ /* 0x000fe2000f8e00ff */
[----:B------:R-:W-:Y:S01]  /*5250*/  UMOV UR28, UR36 ;  /* 0x00000024001c7c82 */ /* 0x000fe20008000000 */
[----:B------:R-:W-:Y:S01]  /*5260*/  IMAD.U32 R8, RZ, RZ, UR7 ;  /* 0x00000007ff087e24 */ /* 0x000fe2000f8e00ff */
[----:B------:R-:W-:Y:S01]  /*5270*/  LOP3.LUT R15, R15, UR9, RZ, 0x3c, !PT ;  /* 0x000000090f0f7c12 */ /* 0x000fe2000f8e3cff */
[----:B------:R-:W-:Y:S01]  /*5280*/  @!UP0 ULEA UR5, UR12, UR29, 0xc ;  /* 0x0000001d0c058291 */ /* 0x000fe2000f8e60ff */
[----:B------:R-:W-:Y:S01]  /*5290*/  @!P1 R2UR UR7, R9 ;  /* 0x00000000090792ca */ /* 0x000fe200000e0000 */
[----:B------:R-:W-:Y:S01]  /*52a0*/  @!UP0 UIADD3 UR10, UPT, UPT, UR26, 0x20, URZ ;  /* 0x000000201a0a8890 */ /* 0x000fe2000fffe0ff */
[----:B------:R-:W-:Y:S01]  /*52b0*/  @!P1 R2UR UR6, R8 ;  /* 0x00000000080692ca */ /* 0x000fe200000e0000 */
[----:B------:R-:W-:Y:S01]  /*52c0*/  @!UP0 UIADD3 UR24, UPT, UPT, UR5, 0x200, URZ ;  /* 0x0000020005188890 */ /* 0x000fe2000fffe0ff */
[----:B------:R-:W-:Y:S01]  /*52d0*/  SHF.L.U32 R6, R15, 0x1f, RZ ;  /* 0x0000001f0f067819 */ /* 0x000fe200000006ff */
[----:B------:R-:W-:Y:S01]  /*52e0*/  @!UP0 UIADD3 UR8, UPT, UPT, UR5, 0xa00, URZ ;  /* 0x00000a0005088890 */ /* 0x000fe2000fffe0ff */
[----:B------:R-:W-:Y:S01]  /*52f0*/  VOTEU.ALL UP0, P1 ;  /* 0x0000000000ff7886 */ /* 0x000fe20000800000 */
[----:B------:R-:W-:Y:S01]  /*5300*/  UMOV UR11, UR27 ;  /* 0x0000001b000b7c82 */ /* 0x000fe20008000000 */
[----:B------:R-:W-:Y:S01]  /*5310*/  UMOV UR12, UR36 ;  /* 0x00000024000c7c82 */ /* 0x000fe20008000000 */
[----:B------:R-:W-:Y:S01]  /*5320*/  UMOV UR9, UR25 ;  /* 0x0000001900097c82 */ /* 0x000fe20008000000 */
[----:B------:R-:W-:Y:S02]  /*5330*/  UPRMT UR16, UR55, 0x654, UR25 ;  /* 0x0000065437107896 */ /* 0x000fe40008000019 */
[----:B------:R-:W-:Y:S03]  /*5340*/  ULEA UR5, UR21, UR29, 0x3 ;  /* 0x0000001d15057291 */ /* 0x000fe6000f8e18ff */
[----:B------:R1:W-:Y:S01]  /*5350*/  @!UP0 UTMALDG.3D [UR24], [UR6], desc[UR18] ;  /* 0x00001218060085b4 */ /* 0x0003e20008011000 */
[----:B------:R-:W-:Y:S05]  /*5360*/  VOTEU.ALL UP0, P1 ;  /* 0x0000000000ff7886 */ /* 0x000fea0000800000 */
[----:B------:R1:W-:Y:S01]  /*5370*/  @!UP0 UTMALDG.3D [UR8], [UR6], desc[UR18] ;  /* 0x00001208060085b4 */ /* 0x0003e20008011000 */
[----:B------:R1:W-:Y:S01]  /*5380*/  @!P1 SYNCS.ARRIVE.TRANS64.RED.A0TR RZ, [UR4+0x30], R0 ;  /* 0x00003000ffff99a7 */ /* 0x0003e20008300404 */
[----:B------:R-:W-:Y:S01]  /*5390*/  SYNCS.ARRIVE.TRANS64.RED.A1T0 RZ, [UR16], RZ ;  /* 0x000000ffffff79a7 */ /* 0x000fe20008100410 */
[----:B------:R-:W2:Y:S02]  /*53a0*/  SYNCS.PHASECHK.TRANS64.TRYWAIT P0, [UR5+0x48], R6 ;  /* 0x00004806ff0075a7 */ /* 0x000ea40008001105 */
[----:B-12---:R-:W-:Y:S05]  /*53b0*/  @!P0 BRA `(.L_x_96) ;  /* 0x0000003400108947 */ /* 0x006fea0003800000 */
.L_x_169:
[----:B------:R-:W-:Y:S01]  /*53c0*/  UIADD3 UR17, UPT, UPT, UR5, 0x30, URZ ;  /* 0x0000003005117890 */ /* 0x000fe2000fffe0ff */
[----:B-1----:R-:W-:Y:S01]  /*53d0*/  @!P1 IADD3 R6, P0, PT, R16, 0x580, RZ ;  /* 0x0000058010069810 */ /* 0x002fe20007f1e0ff */
[----:B------:R-:W-:Y:S01]  /*53e0*/  UPLOP3.LUT UP3, UPT, UPT, UPT, UPT, 0x80, 0x8 ;  /* 0x000000000008789c */ /* 0x000fe20003f6f070 */
[----:B------:R-:W-:Y:S01]  /*53f0*/  R2UR UR43, R50 ;  /* 0x00000000322b72ca */ /* 0x000fe200000e0000 */
[----:B------:R-:W-:Y:S01]  /*5400*/  UMOV UR24, 0x0 ;  /* 0x0000000000187882 */ /* 0x000fe20000000000 */
[----:B------:R-:W-:Y:S01]  /*5410*/  @!P1 R2UR UR6, R6 ;  /* 0x00000000060692ca */ /* 0x000fe200000e0000 */
[----:B------:R-:W-:Y:S01]  /*5420*/  @!P1 IMAD.X R0, RZ, RZ, R17, P0 ;  /* 0x000000ffff009224 */ /* 0x000fe200000e0611 */
[----:B------:R-:W-:Y:S01]  /*5430*/  UMOV UR25, 0x10000000 ;  /* 0x1000000000197882 */ /* 0x000fe20000000000 */
[----:B------:R-:W-:Y:S01]  /*5440*/  UMOV UR19, UR27 ;  /* 0x0000001b00137c82 */ /* 0x000fe20008000000 */
[----:B------:R-:W-:Y:S01]  /*5450*/  UMOV UR20, UR36 ;  /* 0x0000002400147c82 */ /* 0x000fe20008000000 */
[----:B------:R-:W-:Y:S01]  /*5460*/  UMOV UR11, UR27 ;  /* 0x0000001b000b7c82 */ /* 0x000fe20008000000 */
[----:B------:R-:W-:Y:S01]  /*5470*/  @!P1 R2UR UR4, R0 ;  /* 0x00000000000492ca */ /* 0x000fe200000e0000 */
[----:B------:R-:W-:Y:S01]  /*5480*/  UMOV UR12, UR36 ;  /* 0x00000024000c7c82 */ /* 0x000fe20008000000 */
[----:B------:R-:W-:Y:S01]  /*5490*/  UMOV UR9, UR17 ;  /* 0x0000001100097c82 */ /* 0x000fe20008000000 */
[----:B------:R-:W-:Y:S01]  /*54a0*/  VOTEU.ALL UP0, P1 ;  /* 0x0000000000ff7886 */ /* 0x000fe20000800000 */
[----:B------:R-:W-:Y:S01]  /*54b0*/  R2UR UR28, R51 ;  /* 0x00000000331c72ca */ /* 0x000fe200000e0000 */
[----:B------:R-:W-:Y:S01]  /*54c0*/  UMOV UR36, UR30 ;  /* 0x0000001e00247c82 */ /* 0x000fe20008000000 */
[----:B------:R-:W-:Y:S01]  /*54d0*/  ISETP.NE.AND P0, PT, R14, 0x2, PT ;  /* 0x000000020e00780c */ /* 0x000fe20003f05270 */
[----:B------:R-:W-:Y:S01]  /*54e0*/  IMAD.U32 R8, RZ, RZ, UR6 ;  /* 0x00000006ff087e24 */ /* 0x000fe2000f8e00ff */
[----:B------:R-:W-:Y:S02]  /*54f0*/  @!UP0 UIADD3 UR18, UPT, UPT, UR26, 0x10, URZ ;  /* 0x000000101a128890 */ /* 0x000fe4000fffe0ff */
[----:B------:R-:W-:Y:S01]  /*5500*/  @!UP0 UIADD3 UR10, UPT, UPT, UR26, 0x30, URZ ;  /* 0x000000301a0a8890 */ /* 0x000fe2000fffe0ff */
[----:B------:R-:W-:Y:S01]  /*5510*/  SEL R0, RZ, 0x1, P0 ;  /* 0x00000001ff007807 */ /* 0x000fe20000000000 */
[----:B------:R-:W-:Y:S01]  /*5520*/  UIADD3 UR26, UPT, UPT, UR13, UR43, URZ ;  /* 0x0000002b0d1a7290 */ /* 0x000fe2000fffe0ff */
[----:B------:R-:W-:Y:S01]  /*5530*/  IMAD.U32 R9, RZ, RZ, UR4 ;  /* 0x00000004ff097e24 */ /* 0x000fe2000f8e00ff */
[----:B------:R-:W-:Y:S01]  /*5540*/  @!P1 R2UR UR6, R8 ;  /* 0x00000000080692ca */ /* 0x000fe200000e0000 */
[----:B------:R-:W-:Y:S01]  /*5550*/  @!UP0 ULEA UR4, UR21, UR29, 0xc ;  /* 0x0000001d15048291 */ /* 0x000fe2000f8e60ff */
[----:B------:R-:W-:Y:S02]  /*5560*/  LOP3.LUT R13, R13, R0, RZ, 0x3c, !PT ;  /* 0x000000000d0d7212 */ /* 0x000fe400078e3cff */
[----:B------:R-:W-:Y:S01]  /*5570*/  @!P1 R2UR UR7, R9 ;  /* 0x00000000090792ca */ /* 0x000fe200000e0000 */
[----:B------:R-:W-:Y:S01]  /*5580*/  @!UP0 UIADD3 UR16, UPT, UPT, UR4, 0x200, URZ ;  /* 0x0000020004108890 */ /* 0x000fe2000fffe0ff */
[----:B------:R-:W-:Y:S01]  /*5590*/  SEL R14, R14, RZ, P0 ;  /* 0x000000ff0e0e7207 */ /* 0x000fe20000000000 */
[----:B------:R-:W-:Y:S01]  /*55a0*/  @!UP0 UIADD3 UR8, UPT, UPT, UR4, 0xa00, URZ ;  /* 0x00000a0004088890 */ /* 0x000fe2000fffe0ff */
[----:B------:R-:W-:Y:S01]  /*55b0*/  VOTEU.ALL UP0, P1 ;  /* 0x0000000000ff7886 */ /* 0x000fe20000800000 */
[----:B------:R-:W-:Y:S08]  /*55c0*/  UPRMT UR4, UR55, 0x654, UR17 ;  /* 0x0000065437047896 */ /* 0x000ff00008000011 */
[----:B------:R1:W-:Y:S01]  /*55d0*/  @!UP0 UTMALDG.3D [UR16], [UR6], desc[UR24] ;  /* 0x00001810060085b4 */ /* 0x0003e20008011000 */
[----:B------:R-:W-:Y:S05]  /*55e0*/  VOTEU.ALL UP0, P1 ;  /* 0x0000000000ff7886 */ /* 0x000fea0000800000 */
[----:B------:R2:W-:Y:S01]  /*55f0*/  @!UP0 UTMALDG.3D [UR8], [UR6], desc[UR24] ;  /* 0x00001808060085b4 */ /* 0x0005e20008011000 */
[----:B------:R3:W-:Y:S01]  /*5600*/  @!P1 SYNCS.ARRIVE.TRANS64.RED.A0TR RZ, [UR5+0x30], R7 ;  /* 0x00003007ffff99a7 */ /* 0x0007e20008300405 */
[----:B------:R-:W-:Y:S01]  /*5610*/  SYNCS.ARRIVE.TRANS64.RED.A1T0 RZ, [UR4], RZ ;  /* 0x000000ffffff79a7 */ /* 0x000fe20008100404 */
[----:B------:R-:W-:Y:S04]  /*5620*/  UIADD3 UR4, UPT, UPT, UR21, 0x1, URZ ;  /* 0x0000000115047890 */ /* 0x000fe8000fffe0ff */
[----:B------:R-:W-:Y:S04]  /*5630*/  UISETP.NE.AND UP0, UPT, UR4, 0x3, UPT ;  /* 0x000000030400788c */ /* 0x000fe8000bf05270 */
[----:B------:R-:W-:Y:S02]  /*5640*/  USEL UR5, URZ, 0x1, UP0 ;  /* 0x00000001ff057887 */ /* 0x000fe40008000000 */
[----:B-1----:R-:W-:Y:S04]  /*5650*/  UIADD3 UR20, UPT, UPT, UR14, UR28, URZ ;  /* 0x0000001c0e147290 */ /* 0x002fe8000fffe0ff */
[----:B------:R-:W-:Y:S01]  /*5660*/  LOP3.LUT R15, R15, UR5, RZ, 0x3c, !PT ;  /* 0x000000050f0f7c12 */ /* 0x000fe2000f8e3cff */
[----:B--2---:R-:W-:Y:S01]  /*5670*/  USEL UR12, UR4, URZ, UP0 ;  /* 0x000000ff040c7287 */ /* 0x004fe20008000000 */
[----:B------:R-:W-:Y:S11]  /*5680*/  BRA.U UP1, `(.L_x_97) ;  /* 0xfffffff101b47547 */ /* 0x000ff6000b83ffff */
[----:B------:R-:W-:Y:S01]  /*5690*/  UIADD3 UR29, UPT, UPT, UR29, 0x48, URZ ;  /* 0x000000481d1d7890 */ /* 0x000fe2000fffe0ff */
[----:B----4-:R-:W-:-:S03]  /*56a0*/  SHF.L.U32 R2, R15, 0x1f, RZ ;  /* 0x0000001f0f027819 */ /* 0x010fc600000006ff */
[----:B------:R-:W-:-:S09]  /*56b0*/  ULEA UR4, UR12, UR29, 0x3 ;  /* 0x0000001d0c047291 */ /* 0x000fd2000f8e18ff */
[----:B------:R-:W1:Y:S02]  /*56c0*/  SYNCS.PHASECHK.TRANS64.TRYWAIT P0, [UR4], R2 ;  /* 0x00000002ff0075a7 */ /* 0x000e640008001104 */
[----:B-1----:R-:W-:Y:S05]  /*56d0*/  @!P0 BRA `(.L_x_98) ;  /* 0x0000003000608947 */ /* 0x002fea0003800000 */
.L_x_171:
        /* <DEDUP_REMOVED lines=9> */
.L_x_173:
        /* <DEDUP_REMOVED lines=8> */
.L_x_100:
[----:B-1----:R1:W2:Y:S02]  /*57f0*/  SYNCS.PHASECHK.TRANS64.TRYWAIT P0, [R0+URZ], R2 ;  /* 0x00000002000075a7 */ /* 0x0022a400080011ff */
[----:B--2---:R-:W-:Y:S05]  /*5800*/  @!P0 NANOSLEEP.SYNCS 0x989680 ;  /* 0x009896800000895d */ /* 0x004fea0003900000 */
[----:B------:R-:W2:Y:S02]  /*5810*/  @!P0 SYNCS.PHASECHK.TRANS64 P0, [R0+URZ], R2 ;  /* 0x00000002000085a7 */ /* 0x000ea400080010ff */
[----:B--2---:R-:W-:Y:S05]  /*5820*/  @P0 EXIT ;  /* 0x000000000000094d */ /* 0x004fea0003800000 */
[----:B------:R-:W-:Y:S05]  /*5830*/  BRA `(.L_x_100) ;  /* 0xfffffffc00ec7947 */ /* 0x000fea000383ffff */
.L_x_88:
[----:B------:R-:W-:-:S06]  /*5840*/  UISETP.GE.AND UP0, UPT, UR18, 0x4, UPT ;  /* 0x000000041200788c */ /* 0x000fcc000bf06270 */
[----:B------:R-:W-:-:S13]  /*5850*/  PLOP3.LUT P0, PT, PT, PT, UP0, 0x80, 0x8 ;  /* 0x000000000008781c */ /* 0x000fda0003f0f008 */
[----:B------:R-:W-:Y:S05]  /*5860*/  @!P0 EXIT ;  /* 0x000000000000894d */ /* 0x000fea0003800000 */
[----:B------:R-:W-:Y:S01]  /*5870*/  BAR.SYNC.DEFER_BLOCKING 0x6, 0xa0 ;  /* 0x0182800000007b1d */ /* 0x000fe20000010000 */
[C---:B------:R-:W-:Y:S01]  /*5880*/  IMAD.SHL.U32 R45, R58.reuse, 0x10, RZ ;  /* 0x000000103a2d7824 */ /* 0x040fe200078e00ff */
[----:B------:R-:W-:Y:S01]  /*5890*/  CS2R R56, SRZ ;  /* 0x0000000000387805 */ /* 0x000fe2000001ff00 */
[----:B------:R-:W-:Y:S02]  /*58a0*/  IMAD.SHL.U32 R3, R47, 0x200000, RZ ;  /* 0x002000002f037824 */ /* 0x000fe400078e00ff */
[C---:B------:R-:W-:Y:S01]  /*58b0*/  IMAD.U32 R23, R58.reuse, 0x10000, RZ ;  /* 0x000100003a177824 */ /* 0x040fe200078e00ff */
[----:B------:R-:W-:Y:S01]  /*58c0*/  UMOV UR45, 0x400 ;  /* 0x00000400002d7882 */ /* 0x000fe20000000000 */
[----:B------:R-:W1:Y:S01]  /*58d0*/  LDCU.64 UR4, c[0x0][0x890] ;  /* 0x00011200ff0477ac */ /* 0x000e620008000a00 */
[----:B------:R-:W2:Y:S01]  /*58e0*/  LDC.64 R42, c[0x0][0x8b0] ;  /* 0x00022c00ff2a7b82 */ /* 0x000ea20000000a00 */
[----:B------:R-:W-:Y:S01]  /*58f0*/  IMAD.SHL.U32 R2, R58, 0x2, RZ ;  /* 0x000000023a027824 */ /* 0x000fe200078e00ff */
[----:B------:R-:W-:Y:S01]  /*5900*/  LOP3.LUT R7, R45, 0x40, RZ, 0xc0, !PT ;  /* 0x000000402d077812 */ /* 0x000fe200078ec0ff */
[----:B------:R-:W-:Y:S01]  /*5910*/  ULEA UR45, UR55, UR45, 0x18 ;  /* 0x0000002d372d7291 */ /* 0x000fe2000f8ec0ff */
[----:B------:R-:W-:Y:S01]  /*5920*/  IMAD.SHL.U32 R6, R47, 0x200, RZ ;  /* 0x000002002f067824 */ /* 0x000fe200078e00ff */
[----:B------:R-:W-:Y:S01]  /*5930*/  LOP3.LUT R44, R45, 0x5b0, RZ, 0xc0, !PT ;  /* 0x000005b02d2c7812 */ /* 0x000fe200078ec0ff */
[----:B------:R-:W-:Y:S01]  /*5940*/  IMAD.MOV.U32 R22, RZ, RZ, RZ ;  /* 0x000000ffff167224 */ /* 0x000fe200078e00ff */
[----:B------:R-:W-:Y:S01]  /*5950*/  LOP3.LUT R3, R3, 0x200000, RZ, 0xc0, !PT ;  /* 0x0020000003037812 */ /* 0x000fe200078ec0ff */
[----:B------:R-:W3:Y:S01]  /*5960*/  LDC.64 R40, c[0x0][0x8a8] ;  /* 0x00022a00ff287b82 */ /* 0x000ee20000000a00 */
[----:B------:R-:W-:Y:S01]  /*5970*/  LOP3.LUT R2, R7, 0x8, R2, 0xf8, !PT ;  /* 0x0000000807027812 */ /* 0x000fe200078ef802 */
[----:B------:R-:W-:Y:S01]  /*5980*/  IMAD.MOV.U32 R55, RZ, RZ, RZ ;  /* 0x000000ffff377224 */ /* 0x000fe200078e00ff */
[----:B------:R-:W-:Y:S01]  /*5990*/  LOP3.LUT R44, R44, 0x200, R6, 0xf8, !PT ;  /* 0x000002002c2c7812 */ /* 0x000fe200078ef806 */
[----:B------:R-:W4:Y:S01]  /*59a0*/  LDCU UR63, c[0x0][0x370] ;  /* 0x00006e00ff3f77ac */ /* 0x000f220008000800 */
[----:B------:R-:W-:-:S02]  /*59b0*/  LOP3.LUT R23, R3, 0x400000, R23, 0xf8, !PT ;  /* 0x0040000003177812 */ /* 0x000fc400078ef817 */
[----:B------:R-:W-:Y:S01]  /*59c0*/  LOP3.LUT P0, RZ, R45, 0x40, RZ, 0xc0, !PT ;  /* 0x000000402dff7812 */ /* 0x000fe2000780c0ff */
[----:B------:R-:W4:Y:S01]  /*59d0*/  LDS R0, [UR45+0x120] ;  /* 0x0001202dff007984 */ /* 0x000f220008000800 */
[----:B-1----:R-:W-:Y:S01]  /*59e0*/  IMAD.U32 R49, RZ, RZ, UR4 ;  /* 0x00000004ff317e24 */ /* 0x002fe2000f8e00ff */
[----:B------:R-:W-:Y:S01]  /*59f0*/  UIADD3 UR4, UPT, UPT, UR45, 0x200, URZ ;  /* 0x000002002d047890 */ /* 0x000fe2000fffe0ff */
[----:B------:R-:W-:Y:S01]  /*5a00*/  LOP3.LUT R44, R44, R2, RZ, 0xfc, !PT ;  /* 0x000000022c2c7212 */ /* 0x000fe200078efcff */
[----:B------:R-:W-:Y:S01]  /*5a10*/  IMAD.U32 R48, RZ, RZ, UR5 ;  /* 0x00000005ff307e24 */ /* 0x000fe2000f8e00ff */
[----:B------:R-:W-:Y:S01]  /*5a20*/  P2R R2, PR, RZ, 0x1 ;  /* 0x00000001ff027803 */ /* 0x000fe20000000000 */
[----:B------:R-:W1:Y:S01]  /*5a30*/  LDCU UR43, c[0x0][0xb0c] ;  /* 0x00016180ff2b77ac */ /* 0x000e620008000800 */
[----:B------:R-:W-:Y:S01]  /*5a40*/  LOP3.LUT R58, R58, 0x60, RZ, 0xc0, !PT ;  /* 0x000000603a3a7812 */ /* 0x000fe200078ec0ff */
[----:B------:R-:W-:Y:S01]  /*5a50*/  IMAD.U32 R60, RZ, RZ, UR4 ;  /* 0x00000004ff3c7e24 */ /* 0x000fe2000f8e00ff */
[----:B------:R-:W1:Y:S01]  /*5a60*/  LDCU UR39, c[0x0][0xb30] ;  /* 0x00016600ff2777ac */ /* 0x000e620008000800 */
[----:B------:R-:W1:Y:S01]  /*5a70*/  LDCU.64 UR60, c[0x0][0x888] ;  /* 0x00011100ff3c77ac */ /* 0x000e620008000a00 */
[----:B------:R-:W1:Y:S01]  /*5a80*/  LDCU.64 UR40, c[0x0][0xb28] ;  /* 0x00016500ff2877ac */ /* 0x000e620008000a00 */
[----:B------:R-:W1:Y:S01]  /*5a90*/  LDCU.128 UR56, c[0x0][0xb10] ;  /* 0x00016200ff3877ac */ /* 0x000e620008000c00 */
[----:B------:R-:W1:Y:S01]  /*5aa0*/  LDCU UR62, c[0x0][0x374] ;  /* 0x00006e80ff3e77ac */ /* 0x000e620008000800 */
[----:B------:R-:W-:Y:S01]  /*5ab0*/  UMOV UR54, 0x1 ;  /* 0x0000000100367882 */ /* 0x000fe20000000000 */
[----:B------:R-:W-:Y:S01]  /*5ac0*/  UMOV UR47, URZ ;  /* 0x000000ff002f7c82 */ /* 0x000fe20008000000 */
[----:B------:R-:W-:Y:S01]  /*5ad0*/  UMOV UR53, URZ ;  /* 0x000000ff00357c82 */ /* 0x000fe20008000000 */
[----:B------:R-:W-:Y:S01]  /*5ae0*/  UMOV UR52, URZ ;  /* 0x000000ff00347c82 */ /* 0x000fe20008000000 */
[----:B-1234-:R-:W-:-:S07]  /*5af0*/  IMAD.IADD R23, R0, 0x1, R23 ;  /* 0x0000000100177824 */ /* 0x01efce00078e0217 */
.L_x_131:
[C---:B------:R-:W-:Y:S02]  /*5b00*/  LEA R0, R55.reuse, UR45, 0x3 ;  /* 0x0000002d37007c11 */ /* 0x040fe4000f8e18ff */
[----:B------:R-:W-:Y:S02]  /*5b10*/  SHF.L.U32 R2, R56, 0x1f, RZ ;  /* 0x0000001f38027819 */ /* 0x000fe400000006ff */
[----:B------:R-:W-:Y:S02]  /*5b20*/  LEA R4, R55, UR45, 0x4 ;  /* 0x0000002d37047c11 */ /* 0x000fe4000f8e20ff */
[----:B------:R-:W1:Y:S02]  /*5b30*/  SYNCS.PHASECHK.TRANS64.TRYWAIT P0, [R0+URZ+0x70], R2 ;  /* 0x00007002000075a7 */ /* 0x000e6400080011ff */
[----:B-1----:R-:W-:Y:S05]  /*5b40*/  @!P0 BRA `(.L_x_101) ;  /* 0x0000002c00748947 */ /* 0x002fea0003800000 */
.L_x_174:
[----:B------:R-:W-:Y:S01]  /*5b50*/  R2UR UR7, R59 ;  /* 0x000000003b0772ca */ /* 0x000fe200000e0000 */
[----:B------:R-:W2:Y:S01]  /*5b60*/  LDS.128 R4, [R4+0x100] ;  /* 0x0001000004047984 */ /* 0x000ea20000000c00 */
[----:B-1----:R-:W-:Y:S01]  /*5b70*/  VIADD R0, R0, 0x80 ;  /* 0x0000008000007836 */ /* 0x002fe20000000000 */
[----:B------:R-:W-:Y:S04]  /*5b80*/  UISETP.GE.AND UP0, UPT, UR42, 0x1, UPT ;  /* 0x000000012a00788c */ /* 0x000fe8000bf06270 */
[----:B------:R-:W-:Y:S01]  /*5b90*/  PRMT R0, RZ, 0x654, R0 ;  /* 0x00000654ff007816 */ /* 0x000fe20000000000 */
[----:B------:R-:W-:Y:S01]  /*5ba0*/  @!PT LDS RZ, [RZ] ;  /* 0x00000000fffff984 */ /* 0x000fe20000000800 */
[----:B------:R-:W-:Y:S01]  /*5bb0*/  @!PT LDS RZ, [RZ] ;  /* 0x00000000fffff984 */ /* 0x000fe20000000800 */
[----:B------:R-:W-:Y:S01]  /*5bc0*/  @!PT LDS RZ, [RZ] ;  /* 0x00000000fffff984 */ /* 0x000fe20000000800 */
[----:B------:R-:W-:Y:S01]  /*5bd0*/  @!PT LDS RZ, [RZ] ;  /* 0x00000000fffff984 */ /* 0x000fe20000000800 */
[----:B------:R1:W-:Y:S06]  /*5be0*/  MEMBAR.ALL.CTA ;  /* 0x0000000000007992 */ /* 0x0003ec0000008000 */
[----:B-1----:R-:W1:Y:S02]  /*5bf0*/  FENCE.VIEW.ASYNC.S ;  /* 0x00000000000073c6 */ /* 0x002e640000000000 */
[----:B-1----:R1:W-:Y:S01]  /*5c00*/  SYNCS.ARRIVE.TRANS64.RED.A1T0 RZ, [R0+URZ], RZ ;  /* 0x000000ff00ff79a7 */ /* 0x0023e200081004ff */
[----:B--2---:R-:W-:Y:S11]  /*5c10*/  LOP3.LUT P0, RZ, R6, 0x1, RZ, 0xc0, !PT ;  /* 0x0000000106ff7812 */ /* 0x004ff6000780c0ff */
[----:B------:R-:W-:Y:S02]  /*5c20*/  @!UPT UIADD3 URZ, UPT, UPT, URZ, URZ, URZ ;  /* 0x000000fffffff290 */ /* 0x000fe4000fffe0ff */
[----:B------:R-:W-:Y:S01]  /*5c30*/  VOTEU.ANY UP1, P0 ;  /* 0x0000000000ff7886 */ /* 0x000fe20000020100 */
[----:B------:R-:W-:Y:S01]  /*5c40*/  PLOP3.LUT P0, PT, PT, PT, UP1, 0x80, 0x8 ;  /* 0x000000000008781c */ /* 0x000fe20003f0f018 */
[----:B------:R-:W-:Y:S06]  /*5c50*/  UP2UR UR4, UPR, URZ, 0x2 ;  /* 0x00000002ff047883 */ /* 0x000fec0008000000 */
[----:B------:R-:W-:Y:S06]  /*5c60*/  IMAD.U32 R61, RZ, RZ, UR4 ;  /* 0x00000004ff3d7e24 */ /* 0x000fec000f8e00ff */
[----:B------:R-:W-:Y:S02]  /*5c70*/  @P0 SHF.R.U32.HI R2, RZ, 0x10, R5 ;  /* 0x00000010ff020819 */ /* 0x000fe40000011605 */
[----:B------:R-:W-:Y:S02]  /*5c80*/  @P0 MOV R3, R4 ;  /* 0x0000000400030202 */ /* 0x000fe40000000f00 */
[----:B------:R-:W-:Y:S02]  /*5c90*/  @P0 R2UR UR4, R2 ;  /* 0x00000000020402ca */ /* 0x000fe400000e0000 */
[----:B------:R-:W-:Y:S02]  /*5ca0*/  @P0 LOP3.LUT R4, R5, 0xffff, RZ, 0xc0, !PT ;  /* 0x0000ffff05040812 */ /* 0x000fe400078ec0ff */
[----:B------:R-:W-:Y:S02]  /*5cb0*/  @P0 R2UR UR6, R3 ;  /* 0x00000000030602ca */ /* 0x000fe400000e0000 */
[----:B------:R-:W-:Y:S07]  /*5cc0*/  @P0 R2UR UR5, R4 ;  /* 0x00000000040502ca */ /* 0x000fee00000e0000 */
[----:B------:R-:W-:Y:S02]  /*5cd0*/  @UP1 UMOV UR7, UR4 ;  /* 0x0000000400071c82 */ /* 0x000fe40008000000 */
[----:B------:R-:W-:Y:S02]  /*5ce0*/  IMAD.U32 R59, RZ, RZ, UR7 ;  /* 0x00000007ff3b7e24 */ /* 0x000fe4000f8e00ff */
[----:B------:R-:W-:Y:S02]  /*5cf0*/  @UP1 UMOV UR38, UR6 ;  /* 0x0000000600261c82 */ /* 0x000fe40008000000 */
[----:B------:R-:W-:Y:S01]  /*5d00*/  @UP1 UMOV UR37, UR5 ;  /* 0x0000000500251c82 */ /* 0x000fe20008000000 */
[----:B-1----:R-:W-:Y:S05]  /*5d10*/  BRA.U !UP0, `(.L_x_102) ;  /* 0x0000000108cc7547 */ /* 0x002fea000b800000 */
[----:B------:R-:W1:Y:S01]  /*5d20*/  LDCU UR12, c[0x0][0xb20] ;  /* 0x00016400ff0c77ac */ /* 0x000e620008000800 */
[----:B------:R-:W-:Y:S02]  /*5d30*/  UIMAD.WIDE.U32 UR4, UR62, UR59, URZ ;  /* 0x0000003b3e0472a5 */ /* 0x000fe4000f8e00ff */
[----:B------:R-:W-:Y:S02]  /*5d40*/  UIMAD.WIDE.U32 UR6, UR63, UR56, URZ ;  /* 0x000000383f0672a5 */ /* 0x000fe4000f8e00ff */
[----:B------:R-:W-:Y:S02]  /*5d50*/  UISETP.NE.AND UP0, UPT, UR58, 0x1, UPT ;  /* 0x000000013a00788c */ /* 0x000fe4000bf05270 */
[----:B------:R-:W-:Y:S02]  /*5d60*/  UIMAD.WIDE.U32 UR8, UR37, UR59, URZ ;  /* 0x0000003b250872a5 */ /* 0x000fe4000f8e00ff */
[----:B------:R-:W-:Y:S02]  /*5d70*/  UIMAD.WIDE.U32 UR10, UR38, UR56, URZ ;  /* 0x00000038260a72a5 */ /* 0x000fe4000f8e00ff */
[----:B------:R-:W-:Y:S02]  /*5d80*/  UISETP.NE.AND UP1, UPT, UR43, 0x1, UPT ;  /* 0x000000012b00788c */ /* 0x000fe4000bf25270 */
[----:B------:R-:W-:Y:S01]  /*5d90*/  UISETP.NE.AND UP2, UPT, UR42, 0x1, UPT ;  /* 0x000000012a00788c */ /* 0x000fe2000bf45270 */
[----:B------:R-:W-:Y:S02]  /*5da0*/  UMOV UR4, UR5 ;  /* 0x0000000500047c82 */ /* 0x000fe40008000000 */
[----:B-1----:R-:W-:Y:S03]  /*5db0*/  USHF.R.U32.HI UR5, URZ, UR12, UR4 ;  /* 0x0000000cff057299 */ /* 0x002fe60008011604 */
[----:B------:R-:W-:Y:S02]  /*5dc0*/  UMOV UR4, UR7 ;  /* 0x0000000700047c82 */ /* 0x000fe40008000000 */
[----:B------:R-:W-:Y:S02]  /*5dd0*/  USHF.R.U32.HI UR7, URZ, UR57, UR4 ;  /* 0x00000039ff077299 */ /* 0x000fe40008011604 */
[----:B------:R-:W-:Y:S02]  /*5de0*/  USEL UR4, UR62, UR5, !UP0 ;  /* 0x000000053e047287 */ /* 0x000fe4000c000000 */
[----:B------:R-:W-:Y:S01]  /*5df0*/  USEL UR7, UR63, UR7, !UP1 ;  /* 0x000000073f077287 */ /* 0x000fe2000c800000 */
[----:B------:R-:W-:Y:S01]  /*5e00*/  UMOV UR5, UR9 ;  /* 0x0000000900057c82 */ /* 0x000fe20008000000 */
[----:B------:R-:W-:Y:S02]  /*5e10*/  UIMAD.WIDE.U32 UR8, UR4, UR40, URZ ;  /* 0x00000028040872a5 */ /* 0x000fe4000f8e00ff */
[----:B------:R-:W-:Y:S03]  /*5e20*/  USHF.R.U32.HI UR6, URZ, UR12, UR5 ;  /* 0x0000000cff067299 */ /* 0x000fe60008011605 */
[----:B------:R-:W-:Y:S01]  /*5e30*/  UMOV UR5, UR11 ;  /* 0x0000000b00057c82 */ /* 0x000fe20008000000 */
[----:B------:R-:W-:Y:S02]  /*5e40*/  UIMAD.WIDE.U32 UR10, UR7, UR40, URZ ;  /* 0x00000028070a72a5 */ /* 0x000fe4000f8e00ff */
[----:B------:R-:W-:Y:S02]  /*5e50*/  USHF.R.U32.HI UR12, URZ, UR57, UR5 ;  /* 0x00000039ff0c7299 */ /* 0x000fe40008011605 */
[----:B------:R-:W-:Y:S01]  /*5e60*/  USEL UR6, UR37, UR6, !UP0 ;  /* 0x0000000625067287 */ /* 0x000fe2000c000000 */
[----:B------:R-:W-:Y:S02]  /*5e70*/  UMOV UR5, UR9 ;  /* 0x0000000900057c82 */ /* 0x000fe40008000000 */
[----:B------:R-:W-:Y:S01]  /*5e80*/  UMOV UR10, UR11 ;  /* 0x0000000b000a7c82 */ /* 0x000fe20008000000 */
[----:B------:R-:W-:Y:S02]  /*5e90*/  @UP2 USHF.R.U32.HI UR4, URZ, UR41, UR5 ;  /* 0x00000029ff042299 */ /* 0x000fe40008011605 */
[----:B------:R-:W-:Y:S02]  /*5ea0*/  @UP2 USHF.R.U32.HI UR7, URZ, UR41, UR10 ;  /* 0x00000029ff072299 */ /* 0x000fe4000801160a */
[----:B------:R-:W-:Y:S02]  /*5eb0*/  UIMAD UR4, UR42, UR4, URZ ;  /* 0x000000042a0472a4 */ /* 0x000fe4000f8e02ff */
[----:B------:R-:W-:Y:S02]  /*5ec0*/  UIMAD.WIDE.U32 UR10, UR6, UR40, URZ ;  /* 0x00000028060a72a5 */ /* 0x000fe4000f8e00ff */
[----:B------:R-:W-:Y:S02]  /*5ed0*/  USEL UR5, UR38, UR12, !UP1 ;  /* 0x0000000c26057287 */ /* 0x000fe4000c800000 */
[----:B------:R-:W-:Y:S02]  /*5ee0*/  UIMAD UR8, UR42, UR7, URZ ;  /* 0x000000072a0872a4 */ /* 0x000fe4000f8e02ff */
[----:B------:R-:W-:Y:S03]  /*5ef0*/  UISETP.GE.AND UP0, UPT, UR6, UR4, UPT ;  /* 0x000000040600728c */ /* 0x000fe6000bf06270 */
[----:B------:R-:W-:Y:S01]  /*5f00*/  UMOV UR4, UR11 ;  /* 0x0000000b00047c82 */ /* 0x000fe20008000000 */
[----:B------:R-:W-:Y:S02]  /*5f10*/  UISETP.GE.OR UP0, UPT, UR5, UR8, UP0 ;  /* 0x000000080500728c */ /* 0x000fe40008706670 */
[----:B------:R-:W-:Y:S02]  /*5f20*/  USHF.R.U32.HI UR4, URZ, UR41, UR4 ;  /* 0x00000029ff047299 */ /* 0x000fe40008011604 */
[----:B------:R-:W-:Y:S02]  /*5f30*/  UIMAD.WIDE.U32 UR8, UR5, UR40, URZ ;  /* 0x00000028050872a5 */ /* 0x000fe4000f8e00ff */
[----:B------:R-:W-:Y:S02]  /*5f40*/  USEL UR11, UR6, UR4, !UP2 ;  /* 0x00000004060b7287 */ /* 0x000fe4000d000000 */
[----:B------:R-:W-:Y:S02]  /*5f50*/  UIADD3 UR8, UPT, UPT, -UR5, URZ, URZ ;  /* 0x000000ff05087290 */ /* 0x000fe4000fffe1ff */
[----:B------:R-:W-:Y:S01]  /*5f60*/  UIADD3 UR10, UPT, UPT, -UR11, URZ, URZ ;  /* 0x000000ff0b0a7290 */ /* 0x000fe2000fffe1ff */
[----:B------:R-:W-:Y:S01]  /*5f70*/  @!UP0 UMOV UR4, UR9 ;  /* 0x0000000900048c82 */ /* 0x000fe20008000000 */
[----:B------:R-:W-:Y:S02]  /*5f80*/  UIADD3 UR9, UPT, UPT, -UR6, URZ, URZ ;  /* 0x000000ff06097290 */ /* 0x000fe4000fffe1ff */
[----:B------:R-:W-:Y:S02]  /*5f90*/  @!UP0 USHF.R.U32.HI UR4, URZ, UR41, UR4 ;  /* 0x00000029ff048299 */ /* 0x000fe40008011604 */
[----:B------:R-:W-:Y:S02]  /*5fa0*/  UIMAD UR10, UR42, UR10, UR6 ;  /* 0x0000000a2a0a72a4 */ /* 0x000fe4000f8e0206 */
[----:B------:R-:W-:Y:S04]  /*5fb0*/  @!UP0 USEL UR4, UR5, UR4, !UP2 ;  /* 0x0000000405048287 */ /* 0x000fe8000d000000 */
[----:B------:R-:W-:Y:S02]  /*5fc0*/  @!UP0 UIMAD UR10, UR7, UR10, UR4 ;  /* 0x0000000a070a82a4 */ /* 0x000fe4000f8e0204 */
[----:B------:R-:W-:Y:S02]  /*5fd0*/  @!UP0 UIADD3 UR11, UPT, UPT, UR11, -UR4, URZ ;  /* 0x800000040b0b8290 */ /* 0x000fe4000fffe0ff */
[----:B------:R-:W-:Y:S02]  /*5fe0*/  UIMAD UR7, UR43, UR8, UR38 ;  /* 0x000000082b0772a4 */ /* 0x000fe4000f8e0226 */
[----:B------:R-:W-:Y:S02]  /*5ff0*/  @!UP0 UIMAD UR6, UR11, UR42, UR5 ;  /* 0x0000002a0b0682a4 */ /* 0x000fe4000f8e0205 */
[----:B------:R-:W-:Y:S01]  /*6000*/  UIMAD UR4, UR58, UR9, UR37 ;  /* 0x000000093a0472a4 */ /* 0x000fe2000f8e0225 */
[----:B------:R-:W-:Y:S02]  /*6010*/  @!UP0 UMOV UR5, UR10 ;  /* 0x0000000a00058c82 */ /* 0x000fe40008000000 */
[----:B------:R-:W-:Y:S02]  /*6020*/  UIMAD UR38, UR5, UR43, UR7 ;  /* 0x0000002b052672a4 */ /* 0x000fe4000f8e0207 */
[----:B------:R-:W-:Y:S11]  /*6030*/  UIMAD UR37, UR6, UR58, UR4 ;  /* 0x0000003a062572a4 */ /* 0x000ff6000f8e0204 */
[----:B------:R-:W-:Y:S01]  /*6040*/  @!UPT UIADD3 URZ, UPT, UPT, URZ, URZ, URZ ;  /* 0x000000fffffff290 */ /* 0x000fe2000fffe0ff */
.L_x_102:
[----:B------:R-:W-:Y:S01]  /*6050*/  UISETP.NE.AND UP0, UPT, UR39, 0x1, UPT ;  /* 0x000000012700788c */ /* 0x000fe2000bf05270 */
[----:B------:R-:W-:Y:S01]  /*6060*/  R2UR UR11, R60 ;  /* 0x000000003c0b72ca */ /* 0x000fe200000e0000 */
[----:B------:R-:W-:Y:S01]  /*6070*/  USHF.L.U32 UR50, UR20, 0x6, URZ ;  /* 0x0000000614327899 */ /* 0x000fe200080006ff */
[----:B------:R-:W-:Y:S01]  /*6080*/  IADD3 R55, PT, PT, R55, 0x1, RZ ;  /* 0x0000000137377810 */ /* 0x000fe20007ffe0ff */
[----:B------:R-:W-:Y:S07]  /*6090*/  USHF.L.U32 UR49, UR26, 0x6, URZ ;  /* 0x000000061a317899 */ /* 0x000fee00080006ff */
[----:B------:R-:W1:Y:S01]  /*60a0*/  @!UP0 LDCU.128 UR12, c[0x0][0xb10] ;  /* 0x00016200ff0c87ac */ /* 0x000e620008000c00 */
[----:B------:R-:W2:Y:S01]  /*60b0*/  @!UP0 LDCU UR5, c[0x0][0xb0c] ;  /* 0x00016180ff0587ac */ /* 0x000ea20008000800 */
[----:B------:R-:W3:Y:S01]  /*60c0*/  @!UP0 LDCU UR10, c[0x0][0xb20] ;  /* 0x00016400ff0a87ac */ /* 0x000ee20008000800 */
[----:B-1----:R-:W-:Y:S02]  /*60d0*/  UIMAD.WIDE.U32 UR8, UR38, UR12, URZ ;  /* 0x0000000c260872a5 */ /* 0x002fe4000f8e00ff */
[----:B------:R-:W-:Y:S02]  /*60e0*/  UIMAD.WIDE.U32 UR6, UR37, UR15, URZ ;  /* 0x0000000f250672a5 */ /* 0x000fe4000f8e00ff */
[----:B------:R-:W-:Y:S03]  /*60f0*/  @!UP0 UISETP.NE.AND UP1, UPT, UR14, 0x1, UPT ;  /* 0x000000010e00888c */ /* 0x000fe6000bf25270 */
[----:B------:R-:W-:Y:S01]  /*6100*/  @!UP0 UMOV UR4, UR9 ;  /* 0x0000000900048c82 */ /* 0x000fe20008000000 */
[----:B--2---:R-:W-:Y:S02]  /*6110*/  @!UP0 UISETP.NE.AND UP2, UPT, UR5, 0x1, UPT ;  /* 0x000000010500888c */ /* 0x004fe4000bf45270 */
[----:B------:R-:W-:Y:S01]  /*6120*/  @!UP0 USHF.R.U32.HI UR4, URZ, UR13, UR4 ;  /* 0x0000000dff048299 */ /* 0x000fe20008011604 */
[----:B------:R-:W-:Y:S02]  /*6130*/  @!UP0 UMOV UR6, UR7 ;  /* 0x0000000700068c82 */ /* 0x000fe40008000000 */
[----:B---3--:R-:W-:Y:S02]  /*6140*/  @!UP0 USHF.R.U32.HI UR6, URZ, UR10, UR6 ;  /* 0x0000000aff068299 */ /* 0x008fe40008011606 */
[----:B------:R-:W-:Y:S02]  /*6150*/  @!UP0 USEL UR7, UR38, UR4, !UP2 ;  /* 0x0000000426078287 */ /* 0x000fe4000d000000 */
[----:B------:R-:W-:Y:S04]  /*6160*/  @!UP0 USEL UR6, UR37, UR6, !UP1 ;  /* 0x0000000625068287 */ /* 0x000fe8000c800000 */
[----:B------:R-:W-:Y:S02]  /*6170*/  @!UP0 UIADD3 UR4, UPT, UPT, -UR7, UR6, URZ ;  /* 0x0000000607048290 */ /* 0x000fe4000fffe1ff */
[----:B------:R-:W-:Y:S02]  /*6180*/  @!UP0 UIADD3 UR6, UPT, UPT, UR7, -UR6, URZ ;  /* 0x8000000607068290 */ /* 0x000fe4000fffe0ff */
[----:B------:R-:W-:Y:S02]  /*6190*/  @!UP0 UIMAD UR38, UR4, UR5, UR38 ;  /* 0x00000005042682a4 */ /* 0x000fe4000f8e0226 */
[----:B------:R-:W-:Y:S02]  /*61a0*/  @!UP0 UIMAD UR37, UR6, UR14, UR37 ;  /* 0x0000000e062582a4 */ /* 0x000fe4000f8e0225 */
[----:B------:R-:W-:Y:S09]  /*61b0*/  ULOP3.LUT UP0, URZ, UR11, 0x90, URZ, 0xc0, !UPT ;  /* 0x000000900bff7892 */ /* 0x000ff2000f80c0ff */
[----:B------:R-:W-:Y:S05]  /*61c0*/  BRA.U !UP0, `(.L_x_103) ;  /* 0x00000001087c7547 */ /* 0x000fea000b800000 */
[----:B------:R-:W1:Y:S01]  /*61d0*/  LDCU.64 UR8, c[0x4][0x80] ;  /* 0x01001000ff0877ac */ /* 0x000e620008000a00 */
[----:B------:R-:W-:Y:S01]  /*61e0*/  MOV R2, 0x0 ;  /* 0x0000000000027802 */ /* 0x000fe20000000f00 */
[----:B------:R-:W-:Y:S02]  /*61f0*/  HFMA2 R12, -RZ, RZ, 0, 5.9604644775390625e-08 ;  /* 0x00000001ff0c7431 */ /* 0x000fe400000001ff */
[----:B------:R-:W-:Y:S01]  /*6200*/  IMAD.MOV.U32 R8, RZ, RZ, 0x70 ;  /* 0x00000070ff087424 */ /* 0x000fe200078e00ff */
[----:B------:R2:W3:Y:S01]  /*6210*/  LDC.64 R14, c[0x4][R2] ;  /* 0x01000000020e7b82 */ /* 0x0004e20000000a00 */
[----:B------:R-:W4:Y:S01]  /*6220*/  LDCU.64 UR6, c[0x4][0x88] ;  /* 0x01001100ff0677ac */ /* 0x000f220008000a00 */
[----:B------:R-:W-:Y:S01]  /*6230*/  IMAD.MOV.U32 R13, RZ, RZ, RZ ;  /* 0x000000ffff0d7224 */ /* 0x000fe200078e00ff */
[----:B------:R-:W2:Y:S01]  /*6240*/  LDCU.64 UR4, c[0x4][0x8] ;  /* 0x01000100ff0477ac */ /* 0x000ea20008000a00 */
[----:B-1----:R-:W-:Y:S01]  /*6250*/  MOV R5, UR9 ;  /* 0x0000000900057c02 */ /* 0x002fe20008000f00 */
[----:B------:R-:W-:Y:S01]  /*6260*/  IMAD.U32 R4, RZ, RZ, UR8 ;  /* 0x00000008ff047e24 */ /* 0x000fe2000f8e00ff */
[----:B----4-:R-:W-:Y:S01]  /*6270*/  MOV R7, UR7 ;  /* 0x0000000700077c02 */ /* 0x010fe20008000f00 */
[----:B------:R-:W-:Y:S01]  /*6280*/  IMAD.U32 R6, RZ, RZ, UR6 ;  /* 0x00000006ff067e24 */ /* 0x000fe2000f8e00ff */
[----:B--2---:R-:W-:Y:S01]  /*6290*/  MOV R11, UR5 ;  /* 0x00000005000b7c02 */ /* 0x004fe20008000f00 */
[----:B------:R-:W-:Y:S02]  /*62a0*/  IMAD.U32 R10, RZ, RZ, UR4 ;  /* 0x00000004ff0a7e24 */ /* 0x000fe4000f8e00ff */
[----:B------:R-:W-:Y:S07]  /*62b0*/  LEPC R20, `(.L_x_104) ;  /* 0x000000001014794e */ /* 0x000fee0000000000 */
[----:B---3-5:R-:W-:Y:S05]  /*62c0*/  CALL.ABS.NOINC R14 ;  /* 0x000000000e007343 */ /* 0x028fea0003c00000 */
.L_x_104:
[----:B------:R-:W1:Y:S01]  /*62d0*/  LDCU.64 UR8, c[0x4][0x80] ;  /* 0x01001000ff0877ac */ /* 0x000e620008000a00 */
[----:B------:R-:W2:Y:S01]  /*62e0*/  LDC.64 R2, c[0x4][R2] ;  /* 0x0100000002027b82 */ /* 0x000ea20000000a00 */
[----:B------:R-:W-:Y:S02]  /*62f0*/  HFMA2 R12, -RZ, RZ, 0, 5.9604644775390625e-08 ;  /* 0x00000001ff0c7431 */ /* 0x000fe400000001ff */
[----:B------:R-:W-:Y:S02]  /*6300*/  IMAD.MOV.U32 R8, RZ, RZ, 0x70 ;  /* 0x00000070ff087424 */ /* 0x000fe400078e00ff */
[----:B------:R-:W-:Y:S01]  /*6310*/  IMAD.MOV.U32 R13, RZ, RZ, RZ ;  /* 0x000000ffff0d7224 */ /* 0x000fe200078e00ff */
[----:B------:R-:W3:Y:S01]  /*6320*/  LDCU.64 UR6, c[0x4][0x88] ;  /* 0x01001100ff0677ac */ /* 0x000ee20008000a00 */
[----:B------:R-:W4:Y:S01]  /*6330*/  LDCU.64 UR4, c[0x4][0x8] ;  /* 0x01000100ff0477ac */ /* 0x000f220008000a00 */
[----:B-1----:R-:W-:Y:S02]  /*6340*/  MOV R4, UR8 ;  /* 0x0000000800047c02 */ /* 0x002fe40008000f00 */
[----:B------:R-:W-:Y:S02]  /*6350*/  MOV R5, UR9 ;  /* 0x0000000900057c02 */ /* 0x000fe40008000f00 */
[----:B---3--:R-:W-:Y:S01]  /*6360*/  MOV R7, UR7 ;  /* 0x0000000700077c02 */ /* 0x008fe20008000f00 */
[----:B------:R-:W-:Y:S01]  /*6370*/  IMAD.U32 R6, RZ, RZ, UR6 ;  /* 0x00000006ff067e24 */ /* 0x000fe2000f8e00ff */
[----:B----4-:R-:W-:Y:S01]  /*6380*/  MOV R11, UR5 ;  /* 0x00000005000b7c02 */ /* 0x010fe20008000f00 */
[----:B------:R-:W-:Y:S02]  /*6390*/  IMAD.U32 R10, RZ, RZ, UR4 ;  /* 0x00000004ff0a7e24 */ /* 0x000fe4000f8e00ff */
[----:B------:R-:W-:Y:S07]  /*63a0*/  LEPC R20, `(.L_x_103) ;  /* 0x000000001014794e */ /* 0x000fee0000000000 */
[----:B--2---:R-:W-:Y:S05]  /*63b0*/  CALL.ABS.NOINC R2 ;  /* 0x0000000002007343 */ /* 0x004fea0003c00000 */
.L_x_103:
[----:B------:R-:W-:Y:S02]  /*63c0*/  R2UR UR6, R52 ;  /* 0x00000000340672ca */ /* 0x000fe400000e0000 */
[----:B------:R-:W-:Y:S02]  /*63d0*/  R2UR UR5, R49 ;  /* 0x00000000310572ca */ /* 0x000fe400000e0000 */
[----:B------:R-:W-:Y:S02]  /*63e0*/  R2UR UR4, R48 ;  /* 0x00000000300472ca */ /* 0x000fe400000e0000 */
[----:B------:R-:W-:Y:S02]  /*63f0*/  ISETP.NE.U32.AND P4, PT, R42, RZ, PT ;  /* 0x000000ff2a00720c */ /* 0x000fe40003f85070 */
[----:B------:R-:W-:Y:S02]  /*6400*/  ISETP.NE.U32.AND P2, PT, RZ, UR60, PT ;  /* 0x0000003cff007c0c */ /* 0x000fe4000bf45070 */
[----:B------:R-:W-:Y:S02]  /*6410*/  ISETP.NE.AND.EX P4, PT, R43, RZ, PT, P4 ;  /* 0x000000ff2b00720c */ /* 0x000fe40003f85340 */
[----:B------:R-:W-:Y:S01]  /*6420*/  ISETP.NE.AND.EX P2, PT, RZ, UR61, PT, P2 ;  /* 0x0000003dff007c0c */ /* 0x000fe2000bf45320 */
[----:B------:R-:W-:Y:S02]  /*6430*/  UISETP.NE.AND UP2, UPT, UR6, URZ, UPT ;  /* 0x000000ff0600728c */ /* 0x000fe4000bf45270 */
[----:B------:R-:W-:Y:S04]  /*6440*/  UISETP.NE.U32.AND UP0, UPT, UR5, URZ, UPT ;  /* 0x000000ff0500728c */ /* 0x000fe8000bf05070 */
[----:B------:R-:W-:Y:S01]  /*6450*/  UISETP.NE.AND.EX UP1, UPT, UR4, URZ, UPT, UP0 ;  /* 0x000000ff0400728c */ /* 0x000fe2000bf25300 */
[----:B------:R-:W-:Y:S01]  /*6460*/  PLOP3.LUT P1, PT, PT, PT, UP2, 0x80, 0x8 ;  /* 0x000000000008781c */ /* 0x000fe20003f2f028 */
[----:B------:R-:W-:Y:S03]  /*6470*/  UPLOP3.LUT UP0, UPT, UPT, UPT, UPT, 0x40, 0x4 ;  /* 0x000000000004789c */ /* 0x000fe60003f0e870 */
[----:B------:R-:W-:Y:S06]  /*6480*/  @UP2 UPLOP3.LUT UP0, UPT, UPT, UPT, UP1, 0x80, 0x8 ;  /* 0x000000000008289c */ /* 0x000fec0003f0f010 */
[----:B------:R-:W-:Y:S01]  /*6490*/  PLOP3.LUT P0, PT, PT, PT, UP0, 0x80, 0x8 ;  /* 0x000000000008781c */ /* 0x000fe20003f0f008 */
[----:B------:R-:W-:Y:S01]  /*64a0*/  @!UPT UIADD3 URZ, UPT, UPT, URZ, URZ, URZ ;  /* 0x000000fffffff290 */ /* 0x000fe2000fffe0ff */
[----:B------:R-:W-:Y:S11]  /*64b0*/  BRA.U !UP1, `(.L_x_105) ;  /* 0x0000000109407547 */ /* 0x000ff6000b800000 */
[----:B------:R-:W-:Y:S01]  /*64c0*/  UISETP.NE.U32.AND UP0, UPT, UR60, URZ, UPT ;  /* 0x000000ff3c00728c */ /* 0x000fe2000bf05070 */
[----:B------:R-:W-:Y:S01]  /*64d0*/  R2UR UR6, R49 ;  /* 0x00000000310672ca */ /* 0x000fe200000e0000 */
[----:B------:R-:W1:Y:S01]  /*64e0*/  LDCU.64 UR8, c[0x0][0x358] ;  /* 0x00006b00ff0877ac */ /* 0x000e620008000a00 */
[----:B------:R-:W-:Y:S02]  /*64f0*/  HFMA2 R46, -RZ, RZ, 0, 5.9604644775390625e-08 ;  /* 0x00000001ff2e7431 */ /* 0x000fe400000001ff */
[----:B------:R-:W-:Y:S01]  /*6500*/  IMAD.MOV.U32 R0, RZ, RZ, 0x1 ;  /* 0x00000001ff007424 */ /* 0x000fe200078e00ff */
[----:B------:R-:W-:Y:S06]  /*6510*/  UISETP.NE.AND.EX UP0, UPT, UR61, URZ, UPT, UP0 ;  /* 0x000000ff3d00728c */ /* 0x000fec000bf05300 */
[----:B------:R-:W-:Y:S05]  /*6520*/  PLOP3.LUT P3, PT, PT, PT, UP0, 0x80, 0x8 ;  /* 0x000000000008781c */ /* 0x000fea0003f6f008 */
[----:B------:R-:W2:Y:S01]  /*6530*/  @UP0 LDCU.64 UR4, c[0x0][0x888] ;  /* 0x00011100ff0407ac */ /* 0x000ea20008000a00 */
[----:B------:R-:W-:Y:S07]  /*6540*/  @UP0 UIMAD UR6, UR36, UR6, URZ ;  /* 0x00000006240602a4 */ /* 0x000fee000f8e02ff */
[----:B------:R-:W-:Y:S01]  /*6550*/  @!P3 PRMT R46, R0, 0x7610, R46 ;  /* 0x00007610002eb816 */ /* 0x000fe2000000002e */
[----:B--2---:R-:W-:Y:S06]  /*6560*/  @UP0 UIMAD.WIDE UR4, UR6, 0x4, UR4 ;  /* 0x00000004060408a5 */ /* 0x004fec000f8e0204 */
[----:B-----5:R-:W-:Y:S02]  /*6570*/  IMAD.U32 R26, RZ, RZ, UR4 ;  /* 0x00000004ff1a7e24 */ /* 0x020fe4000f8e00ff */
[----:B------:R-:W-:Y:S03]  /*6580*/  IMAD.U32 R27, RZ, RZ, UR5 ;  /* 0x00000005ff1b7e24 */ /* 0x000fe6000f8e00ff */
[----:B------:R-:W2:Y:S02]  /*6590*/  @!UP0 LDCU UR4, c[0x0][0x880] ;  /* 0x00011000ff0487ac */ /* 0x000ea40008000800 */
[----:B-1----:R1:W5:Y:S02]  /*65a0*/  @P3 LDG.E R26, desc[UR8][R26.64] ;  /* 0x000000081a1a3981 */ /* 0x002364000c1e1900 */
[----:B-12---:R-:W-:Y:S02]  /*65b0*/  @!P3 MOV R26, UR4 ;  /* 0x00000004001abc02 */ /* 0x006fe40008000f00 */
.L_x_105:
[----:B------:R-:W-:Y:S05]  /*65c0*/  @!P4 BRA `(.L_x_106) ;  /* 0x000000000024c947 */ /* 0x000fea0003800000 */
[----:B------:R-:W-:Y:S01]  /*65d0*/  ISETP.NE.U32.AND P3, PT, R40, RZ, PT ;  /* 0x000000ff2800720c */ /* 0x000fe20003f65070 */
[----:B------:R-:W1:Y:S03]  /*65e0*/  LDCU.64 UR4, c[0x0][0x358] ;  /* 0x00006b00ff0477ac */ /* 0x000e660008000a00 */
[----:B------:R-:W-:Y:S11]  /*65f0*/  ISETP.NE.AND.EX P3, PT, R41, RZ, PT, P3 ;  /* 0x000000ff2900720c */ /* 0x000ff60003f65330 */
[----:B------:R-:W-:Y:S02]  /*6600*/  @!UPT UIADD3 URZ, UPT, UPT, URZ, URZ, URZ ;  /* 0x000000fffffff290 */ /* 0x000fe4000fffe0ff */
[----:B------:R-:W2:Y:S01]  /*6610*/  @P3 LDC.64 R2, c[0x0][0x8a8] ;  /* 0x00022a00ff023b82 */ /* 0x000ea20000000a00 */
[----:B------:R-:W-:Y:S04]  /*6620*/  @P3 IMAD R0, R42, UR36, RZ ;  /* 0x000000242a003c24 */ /* 0x000fe8000f8e02ff */
[----:B--2---:R-:W-:Y:S05]  /*6630*/  @P3 IMAD.WIDE R2, R0, 0x4, R2 ;  /* 0x0000000400023825 */ /* 0x004fea00078e0202 */
[----:B-1---5:R1:W5:Y:S02]  /*6640*/  @P3 LDG.E R24, desc[UR4][R2.64] ;  /* 0x0000000402183981 */ /* 0x022364000c1e1900 */
[----:B-1----:R-:W2:Y:S02]  /*6650*/  @!P3 LDC R24, c[0x0][0x8a0] ;  /* 0x00022800ff18bb82 */ /* 0x002ea40000000800 */
.L_x_106:
[----:B-----5:R-:W-:Y:S01]  /*6660*/  FSETP.NEU.AND P3, PT, R26, RZ, PT ;  /* 0x000000ff1a00720b */ /* 0x020fe20003f6d000 */
[----:B------:R-:W-:Y:S01]  /*6670*/  ULOP3.LUT UR4, UR54, 0x1, URZ, 0x3c, !UPT ;  /* 0x0000000136047892 */ /* 0x000fe2000f8e3cff */
[----:B------:R-:W-:Y:S01]  /*6680*/  SEL R4, RZ, 0xffffffff, P2 ;  /* 0xffffffffff047807 */ /* 0x000fe20001000000 */
[----:B------:R-:W-:Y:S01]  /*6690*/  IMAD.U32 R64, RZ, RZ, UR47 ;  /* 0x0000002fff407e24 */ /* 0x000fe2000f8e00ff */
[----:B------:R-:W-:Y:S01]  /*66a0*/  @P1 LOP3.LUT P2, RZ, R46, 0xff, RZ, 0xc0, !PT ;  /* 0x000000ff2eff1812 */ /* 0x000fe2000784c0ff */
[----:B------:R-:W-:Y:S01]  /*66b0*/  IMAD.SHL.U32 R66, R44, 0x2, RZ ;  /* 0x000000022c427824 */ /* 0x000fe200078e00ff */
[----:B------:R-:W-:Y:S01]  /*66c0*/  @P1 SEL R0, RZ, 0xffffffff, P3 ;  /* 0xffffffffff001807 */ /* 0x000fe20001800000 */
[----:B------:R-:W-:Y:S01]  /*66d0*/  IMAD.U32 R68, RZ, RZ, UR4 ;  /* 0x00000004ff447e24 */ /* 0x000fe2000f8e00ff */
[----:B------:R-:W-:Y:S01]  /*66e0*/  LEA R53, R22, UR45, 0x3 ;  /* 0x0000002d16357c11 */ /* 0x000fe2000f8e18ff */
[----:B------:R-:W-:Y:S01]  /*66f0*/  IMAD.SHL.U32 R64, R64, 0x1000, RZ ;  /* 0x0000100040407824 */ /* 0x000fe200078e00ff */
[----:B------:R-:W-:Y:S01]  /*6700*/  @P0 SEL R0, R4, R0, !P2 ;  /* 0x0000000004000207 */ /* 0x000fe20005000000 */
[----:B------:R-:W-:Y:S01]  /*6710*/  BSSY B1, `(.L_x_107) ;  /* 0x0000035000017945 */ /* 0x000fe20003800000 */
[----:B------:R-:W-:Y:S01]  /*6720*/  PLOP3.LUT P2, PT, PT, PT, UP1, 0x80, 0x8 ;  /* 0x000000000008781c */ /* 0x000fe20003f4f018 */
[----:B------:R-:W-:Y:S01]  /*6730*/  IMAD.MOV.U32 R67, RZ, RZ, 0x1 ;  /* 0x00000001ff437424 */ /* 0x000fe200078e00ff */
[----:B------:R-:W-:Y:S01]  /*6740*/  @P1 LOP3.LUT R0, R0, 0x1, RZ, 0xc0, !PT ;  /* 0x0000000100001812 */ /* 0x000fe200078ec0ff */
[----:B------:R-:W-:Y:S01]  /*6750*/  IMAD R25, R22, 0x20, R23 ;  /* 0x0000002016197824 */ /* 0x000fe200078e0217 */
[----:B------:R-:W-:Y:S01]  /*6760*/  LOP3.LUT P4, R54, R46, 0xff, RZ, 0xc0, !PT ;  /* 0x000000ff2e367812 */ /* 0x000fe2000788c0ff */
[----:B------:R-:W-:Y:S01]  /*6770*/  IMAD.U32 R65, RZ, RZ, UR47 ;  /* 0x0000002fff417e24 */ /* 0x000fe2000f8e00ff */
[----:B------:R-:W-:Y:S01]  /*6780*/  ISETP.NE.U32.OR P6, PT, R0, 0x1, !P1 ;  /* 0x000000010000780c */ /* 0x000fe20004fc5470 */
[----:B------:R-:W-:Y:S01]  /*6790*/  IMAD.U32 R0, RZ, RZ, UR47 ;  /* 0x0000002fff007e24 */ /* 0x000fe2000f8e00ff */
[----:B------:R-:W-:Y:S02]  /*67a0*/  SEL R3, RZ, 0xffffffff, P3 ;  /* 0xffffffffff037807 */ /* 0x000fe40001800000 */
[----:B------:R-:W-:Y:S02]  /*67b0*/  CS2R R38, SRZ ;  /* 0x0000000000267805 */ /* 0x000fe4000001ff00 */
[----:B------:R-:W-:Y:S02]  /*67c0*/  P2R R62, PR, RZ, 0x40 ;  /* 0x00000040ff3e7803 */ /* 0x000fe40000000000 */
[----:B------:R-:W-:Y:S02]  /*67d0*/  CS2R R36, SRZ ;  /* 0x0000000000247805 */ /* 0x000fe4000001ff00 */
[----:B------:R-:W-:Y:S02]  /*67e0*/  LEA R0, R0, UR45, 0x3 ;  /* 0x0000002d00007c11 */ /* 0x000fe4000f8e18ff */
[----:B------:R-:W-:Y:S02]  /*67f0*/  CS2R R30, SRZ ;  /* 0x00000000001e7805 */ /* 0x000fe4000001ff00 */
[----:B------:R-:W-:Y:S02]  /*6800*/  @P2 SEL R3, R4, R3, !P4 ;  /* 0x0000000304032207 */ /* 0x000fe40006000000 */
[----:B------:R-:W-:Y:S02]  /*6810*/  CS2R R28, SRZ ;  /* 0x00000000001c7805 */ /* 0x000fe4000001ff00 */
[----:B------:R-:W-:Y:S02]  /*6820*/  IADD3 R27, PT, PT, R64, UR45, R66 ;  /* 0x0000002d401b7c10 */ /* 0x000fe4000fffe042 */
[----:B------:R-:W-:Y:S02]  /*6830*/  LOP3.LUT R3, R3, 0x1, RZ, 0xc0, !PT ;  /* 0x0000000103037812 */ /* 0x000fe400078ec0ff */
[----:B------:R-:W-:Y:S02]  /*6840*/  @P6 SHF.L.U32 R2, R68, 0x1f, RZ ;  /* 0x0000001f44026819 */ /* 0x000fe400000006ff */
[----:B------:R-:W-:Y:S02]  /*6850*/  ISETP.NE.U32.AND P5, PT, R3, 0x1, PT ;  /* 0x000000010300780c */ /* 0x000fe40003fa5070 */
[----:B------:R1:W3:Y:S02]  /*6860*/  @P6 SYNCS.PHASECHK.TRANS64.TRYWAIT P1, [R0+URZ+0x30], R2 ;  /* 0x00003002000065a7 */ /* 0x0002e400080211ff */
[----:B------:R-:W-:Y:S02]  /*6870*/  P2R R69, PR, RZ, 0x20 ;  /* 0x00000020ff457803 */ /* 0x000fe40000000000 */
[----:B-1----:R-:W-:Y:S04]  /*6880*/  SHF.L.U32 R2, R57, 0x1f, RZ ;  /* 0x0000001f39027819 */ /* 0x002fe800000006ff */
[----:B------:R1:W4:Y:S01]  /*6890*/  SYNCS.PHASECHK.TRANS64.TRYWAIT P0, [R53+URZ+0x90], R2 ;  /* 0x00009002350075a7 */ /* 0x00032200080011ff */
[----:B---3--:R-:W-:Y:S01]  /*68a0*/  @P6 SEL R67, RZ, 0x1, !P1 ;  /* 0x00000001ff436807 */ /* 0x008fe20004800000 */
[----:B-1----:R-:W-:Y:S06]  /*68b0*/  @!P6 BRA `(.L_x_108) ;  /* 0x000000000068e947 */ /* 0x002fec0003800000 */
[----:B------:R-:W-:Y:S01]  /*68c0*/  LOP3.LUT P6, RZ, R45, 0x40, RZ, 0xc0, !PT ;  /* 0x000000402dff7812 */ /* 0x000fe200078cc0ff */
[----:B------:R-:W-:Y:S01]  /*68d0*/  VIADD R3, R27, 0x200 ;  /* 0x000002001b037836 */ /* 0x000fe20000000000 */
[----:B------:R-:W-:Y:S01]  /*68e0*/  ISETP.NE.AND P2, PT, R67, RZ, PT ;  /* 0x000000ff4300720c */ /* 0x000fe20003f45270 */
[----:B------:R-:W-:Y:S01]  /*68f0*/  BSSY B0, `(.L_x_109) ;  /* 0x000000d000007945 */ /* 0x000fe20003800000 */
[----:B------:R-:W-:Y:S01]  /*6900*/  PLOP3.LUT P1, PT, PT, PT, PT, 0x8, 0x80 ;  /* 0x000000000080781c */ /* 0x000fe20003f2e170 */
[----:B------:R-:W-:Y:S01]  /*6910*/  @P5 VIADD R4, R27, 0x210 ;  /* 0x000002101b045836 */ /* 0x000fe20000000000 */
[----:B------:R-:W-:Y:S02]  /*6920*/  @P5 PLOP3.LUT P1, PT, P6, PT, PT, 0x80, 0x8 ;  /* 0x000000000008581c */ /* 0x000fe4000372f070 */
[----:B------:R-:W-:Y:S02]  /*6930*/  CS2R R38, SRZ ;  /* 0x0000000000267805 */ /* 0x000fe4000001ff00 */
[----:B------:R-:W-:Y:S02]  /*6940*/  CS2R R36, SRZ ;  /* 0x0000000000247805 */ /* 0x000fe4000001ff00 */
[----:B------:R-:W-:Y:S02]  /*6950*/  CS2R R30, SRZ ;  /* 0x00000000001e7805 */ /* 0x000fe4000001ff00 */
[----:B------:R-:W-:Y:S05]  /*6960*/  CS2R R28, SRZ ;  /* 0x00000000001c7805 */ /* 0x000fea000001ff00 */
[----:B------:R-:W-:Y:S01]  /*6970*/  @P1 VIADD R4, R3, 0xfffffff0 ;  /* 0xfffffff003041836 */ /* 0x000fe20000000000 */
[----:B------:R-:W-:Y:S06]  /*6980*/  @P2 BRA `(.L_x_110) ;  /* 0x00000000000c2947 */ /* 0x000fec0003800000 */
[----:B------:R-:W-:Y:S04]  /*6990*/  SHF.L.U32 R3, R68, 0x1f, RZ ;  /* 0x0000001f44037819 */ /* 0x000fe800000006ff */
[----:B------:R-:W1:Y:S02]  /*69a0*/  SYNCS.PHASECHK.TRANS64.TRYWAIT P1, [R0+URZ+0x30], R3 ;  /* 0x00003003000075a7 */ /* 0x000e6400080211ff */
[----:B-1----:R-:W-:Y:S05]  /*69b0*/  @!P1 BRA `(.L_x_111) ;  /* 0x0000001c00ec9947 */ /* 0x002fea0003800000 */
.L_x_110:
[----:B------:R-:W-:Y:S05]  /*69c0*/  BSYNC B0 ;  /* 0x0000000000007941 */ /* 0x000fea0003800000 */
.L_x_109:
[----:B------:R-:W-:Y:S01]  /*69d0*/  UIADD3 UR4, UPT, UPT, UR47, 0x1, URZ ;  /* 0x000000012f047890 */ /* 0x000fe2000fffe0ff */
[----:B------:R-:W-:Y:S03]  /*69e0*/  ISETP.NE.AND P1, PT, R69, RZ, PT ;  /* 0x000000ff4500720c */ /* 0x000fe60003f25270 */
[----:B------:R-:W-:Y:S04]  /*69f0*/  UISETP.NE.AND UP0, UPT, UR4, 0x3, UPT ;  /* 0x000000030400788c */ /* 0x000fe8000bf05270 */
[----:B------:R-:W-:Y:S02]  /*6a00*/  USEL UR5, URZ, 0x1, UP0 ;  /* 0x00000001ff057887 */ /* 0x000fe40008000000 */
[----:B------:R-:W-:Y:S04]  /*6a10*/  USEL UR4, UR4, URZ, UP0 ;  /* 0x000000ff04047287 */ /* 0x000fe80008000000 */
[----:B------:R3:W1:Y:S01]  /*6a20*/  @P1 LDS.128 R36, [R4] ;  /* 0x0000000004241984 */ /* 0x0006620000000c00 */
[----:B------:R-:W-:Y:S01]  /*6a30*/  LOP3.LUT R68, R68, UR5, RZ, 0x3c, !PT ;  /* 0x0000000544447c12 */ /* 0x000fe2000f8e3cff */
[----:B------:R-:W-:Y:S02]  /*6a40*/  IMAD.U32 R65, RZ, RZ, UR4 ;  /* 0x00000004ff417e24 */ /* 0x000fe4000f8e00ff */
[----:B------:R3:W1:Y:S04]  /*6a50*/  @P1 LDS.128 R28, [R27+0x200] ;  /* 0x000200001b1c1984 */ /* 0x0006680000000c00 */
.L_x_108:
[----:B------:R-:W-:Y:S05]  /*6a60*/  BSYNC B1 ;  /* 0x0000000000017941 */ /* 0x000fea0003800000 */
.L_x_107:
[----:B-1----:R-:W-:Y:S04]  /*6a70*/  SHF.R.U32.HI R0, RZ, 0x15, R25 ;  /* 0x00000015ff007819 */ /* 0x002fe80000011619 */
[----:B------:R-:W-:Y:S01]  /*6a80*/  LOP3.LUT P1, RZ, R0, 0x3, R47, 0x48, !PT ;  /* 0x0000000300ff7812 */ /* 0x000fe2000782482f */
[----:B------:R-:W-:Y:S01]  /*6a90*/  @!UPT UIADD3 URZ, UPT, UPT, URZ, URZ, URZ ;  /* 0x000000fffffff290 */ /* 0x000fe2000fffe0ff */
[----:B----4-:R-:W-:Y:S11]  /*6aa0*/  @P0 BRA `(.L_x_112) ;  /* 0x0000000000080947 */ /* 0x010ff60003800000 */
[----:B------:R-:W1:Y:S02]  /*6ab0*/  SYNCS.PHASECHK.TRANS64.TRYWAIT P0, [R53+URZ+0x90], R2 ;  /* 0x00009002350075a7 */ /* 0x000e6400080011ff */
[----:B-1----:R-:W-:Y:S05]  /*6ac0*/  @!P0 BRA `(.L_x_113) ;  /* 0x0000001c00bc8947 */ /* 0x002fea0003800000 */
.L_x_112:
[----:B------:R-:W-:Y:S05]  /*6ad0*/  @!P1 BRA `(.L_x_114) ;  /* 0x0000000000409947 */ /* 0x000fea0003800000 */
[----:B------:R-:W4:Y:S01]  /*6ae0*/  LDCU.64 UR8, c[0x4][0x70] ;  /* 0x01000e00ff0877ac */ /* 0x000f220008000a00 */
[----:B------:R-:W-:Y:S01]  /*6af0*/  MOV R3, 0x0 ;  /* 0x0000000000037802 */ /* 0x000fe20000000f00 */
[----:B------:R-:W-:Y:S02]  /*6b00*/  HFMA2 R12, -RZ, RZ, 0, 5.9604644775390625e-08 ;  /* 0x00000001ff0c7431 */ /* 0x000fe400000001ff */
[----:B------:R-:W-:Y:S02]  /*6b10*/  IMAD.MOV.U32 R8, RZ, RZ, 0x192 ;  /* 0x00000192ff087424 */ /* 0x000fe400078e00ff */
[----:B------:R-:W-:Y:S01]  /*6b20*/  IMAD.MOV.U32 R13, RZ, RZ, RZ ;  /* 0x000000ffff0d7224 */ /* 0x000fe200078e00ff */
[----:B------:R-:W5:Y:S01]  /*6b30*/  LDCU.64 UR6, c[0x4][0x78] ;  /* 0x01000f00ff0677ac */ /* 0x000f620008000a00 */
[----:B-1----:R-:W1:Y:S01]  /*6b40*/  LDC.64 R2, c[0x4][R3] ;  /* 0x0100000003027b82 */ /* 0x002e620000000a00 */
[----:B------:R-:W2:Y:S01]  /*6b50*/  LDCU.64 UR4, c[0x4][0x10] ;  /* 0x01000200ff0477ac */ /* 0x000ea20008000a00 */
[----:B----4-:R-:W-:Y:S01]  /*6b60*/  MOV R5, UR9 ;  /* 0x0000000900057c02 */ /* 0x010fe20008000f00 */
[----:B---3--:R-:W-:Y:S01]  /*6b70*/  IMAD.U32 R4, RZ, RZ, UR8 ;  /* 0x00000008ff047e24 */ /* 0x008fe2000f8e00ff */
[----:B-----5:R-:W-:Y:S01]  /*6b80*/  MOV R7, UR7 ;  /* 0x0000000700077c02 */ /* 0x020fe20008000f00 */
[----:B------:R-:W-:Y:S01]  /*6b90*/  IMAD.U32 R6, RZ, RZ, UR6 ;  /* 0x00000006ff067e24 */ /* 0x000fe2000f8e00ff */
[----:B--2---:R-:W-:Y:S01]  /*6ba0*/  MOV R11, UR5 ;  /* 0x00000005000b7c02 */ /* 0x004fe20008000f00 */
[----:B------:R-:W-:Y:S02]  /*6bb0*/  IMAD.U32 R10, RZ, RZ, UR4 ;  /* 0x00000004ff0a7e24 */ /* 0x000fe4000f8e00ff */
[----:B------:R-:W-:Y:S07]  /*6bc0*/  LEPC R20, `(.L_x_114) ;  /* 0x000000001014794e */ /* 0x000fee0000000000 */
[----:B-1----:R-:W-:Y:S05]  /*6bd0*/  CALL.ABS.NOINC R2 ;  /* 0x0000000002007343 */ /* 0x002fea0003c00000 */
.L_x_114:
[----:B------:R-:W-:Y:S01]  /*6be0*/  SHF.L.U32 R3, R28, 0x10, RZ ;  /* 0x000000101c037819 */ /* 0x000fe200000006ff */
[----:B------:R-:W-:Y:S05]  /*6bf0*/  WARPSYNC.ALL ;  /* 0x0000000000007948 */ /* 0x000fea0003800000 */
[----:B------:R-:W-:Y:S01]  /*6c00*/  R2UR UR4, R25 ;  /* 0x00000000190472ca */ /* 0x000fe200000e0000 */
[----:B------:R-:W-:Y:S01]  /*6c10*/  BSSY.RECONVERGENT B0, `(.L_x_115) ;  /* 0x0000056000007945 */ /* 0x000fe20003800200 */
[C---:B------:R-:W-:Y:S02]  /*6c20*/  SHF.L.U32 R20, R29.reuse, 0x10, RZ ;  /* 0x000000101d147819 */ /* 0x040fe400000006ff */
[----:B------:R-:W-:Y:S02]  /*6c30*/  LOP3.LUT R21, R29, 0xffff0000, RZ, 0xc0, !PT ;  /* 0xffff00001d157812 */ /* 0x000fe400078ec0ff */
[----:B------:R-:W-:Y:S02]  /*6c40*/  MOV R63, 0x10 ;  /* 0x00000010003f7802 */ /* 0x000fe40000000f00 */
[----:B------:R-:W-:Y:S02]  /*6c50*/  LOP3.LUT P6, RZ, R45, 0x40, RZ, 0xc0, !PT ;  /* 0x000000402dff7812 */ /* 0x000fe400078cc0ff */
[----:B------:R-:W-:Y:S02]  /*6c60*/  ISETP.NE.AND P0, PT, R58, RZ, PT ;  /* 0x000000ff3a00720c */ /* 0x000fe40003f05270 */
[----:B------:R-:W-:Y:S01]  /*6c70*/  SEL R63, R63, 0xfffffff0, !P6 ;  /* 0xfffffff03f3f7807 */ /* 0x000fe20007000000 */
[----:B---3--:R-:W2:Y:S02]  /*6c80*/  LDTM.x16 R4, tmem[UR4] ;  /* 0x00000004000479ee */ /* 0x008ea40008240000 */
[----:B--2---:R-:W-:Y:S01]  /*6c90*/  FMUL R0, R24, R4 ;  /* 0x0000000418007220 */ /* 0x004fe20000400000 */
[----:B------:R-:W-:Y:S01]  /*6ca0*/  LOP3.LUT R4, R28, 0xffff0000, RZ, 0xc0, !PT ;  /* 0xffff00001c047812 */ /* 0x000fe200078ec0ff */
[C---:B-1----:R-:W-:Y:S01]  /*6cb0*/  FMUL R2, R24.reuse, R5 ;  /* 0x0000000518027220 */ /* 0x042fe20000400000 */
[----:B------:R-:W-:Y:S01]  /*6cc0*/  FMUL R7, R24, R7 ;  /* 0x0000000718077220 */ /* 0x000fe20000400000 */
[----:B------:R-:W-:Y:S01]  /*6cd0*/  FFMA R0, R26, R3, R0 ;  /* 0x000000031a007223 */ /* 0x000fe20000000000 */
[----:B------:R-:W-:Y:S01]  /*6ce0*/  FMUL R3, R24, R6 ;  /* 0x0000000618037220 */ /* 0x000fe20000400000 */
[----:B------:R-:W-:Y:S01]  /*6cf0*/  FFMA R2, R26, R4, R2 ;  /* 0x000000041a027223 */ /* 0x000fe20000000002 */
[C---:B------:R-:W-:Y:S01]  /*6d00*/  FMUL R4, R24.reuse, R8 ;  /* 0x0000000818047220 */ /* 0x040fe20000400000 */
[C---:B------:R-:W-:Y:S01]  /*6d10*/  FMUL R8, R24.reuse, R12 ;  /* 0x0000000c18087220 */ /* 0x040fe20000400000 */
[----:B------:R-:W-:Y:S01]  /*6d20*/  FMUL R12, R24, R16 ;  /* 0x00000010180c7220 */ /* 0x000fe20000400000 */
[----:B------:R-:W-:Y:S01]  /*6d30*/  SHF.L.U32 R16, R30, 0x10, RZ ;  /* 0x000000101e107819 */ /* 0x000fe200000006ff */
[----:B------:R-:W-:Y:S01]  /*6d40*/  FFMA R3, R26, R20, R3 ;  /* 0x000000141a037223 */ /* 0x000fe20000000003 */
[----:B------:R-:W-:Y:S01]  /*6d50*/  F2FP.BF16.F32.PACK_AB R32, R2, R0 ;  /* 0x000000000220723e */ /* 0x000fe200000010ff */
[----:B------:R-:W-:Y:S01]  /*6d60*/  FFMA R7, R26, R21, R7 ;  /* 0x000000151a077223 */ /* 0x000fe20000000007 */
[----:B------:R-:W-:Y:S01]  /*6d70*/  LOP3.LUT R0, R30, 0xffff0000, RZ, 0xc0, !PT ;  /* 0xffff00001e007812 */ /* 0x000fe200078ec0ff */
[----:B------:R-:W-:Y:S01]  /*6d80*/  FMUL R5, R24, R9 ;  /* 0x0000000918057220 */ /* 0x000fe20000400000 */
[C---:B------:R-:W-:Y:S01]  /*6d90*/  SHF.L.U32 R2, R31.reuse, 0x10, RZ ;  /* 0x000000101f027819 */ /* 0x040fe200000006ff */
[----:B------:R-:W-:Y:S01]  /*6da0*/  FFMA R4, R26, R16, R4 ;  /* 0x000000101a047223 */ /* 0x000fe20000000004 */
[----:B------:R-:W-:Y:S01]  /*6db0*/  LOP3.LUT R16, R31, 0xffff0000, RZ, 0xc0, !PT ;  /* 0xffff00001f107812 */ /* 0x000fe200078ec0ff */
[----:B------:R-:W-:Y:S01]  /*6dc0*/  FMUL R6, R24, R10 ;  /* 0x0000000a18067220 */ /* 0x000fe20000400000 */
[----:B------:R-:W-:Y:S01]  /*6dd0*/  F2FP.BF16.F32.PACK_AB R33, R7, R3 ;  /* 0x000000030721723e */ /* 0x000fe200000010ff */
[----:B------:R-:W-:Y:S01]  /*6de0*/  FFMA R5, R26, R0, R5 ;  /* 0x000000001a057223 */ /* 0x000fe20000000005 */
[----:B------:R-:W-:Y:S01]  /*6df0*/  SHF.L.U32 R0, R36, 0x10, RZ ;  /* 0x0000001024007819 */ /* 0x000fe200000006ff */
[----:B------:R-:W-:Y:S01]  /*6e00*/  FMUL R11, R24, R11 ;  /* 0x0000000b180b7220 */ /* 0x000fe20000400000 */
[----:B------:R-:W-:Y:S01]  /*6e10*/  FFMA R6, R26, R2, R6 ;  /* 0x000000021a067223 */ /* 0x000fe20000000006 */
[----:B------:R-:W-:Y:S01]  /*6e20*/  LOP3.LUT R2, R36, 0xffff0000, RZ, 0xc0, !PT ;  /* 0xffff000024027812 */ /* 0x000fe200078ec0ff */
[----:B------:R-:W-:Y:S01]  /*6e30*/  FMUL R9, R24, R13 ;  /* 0x0000000d18097220 */ /* 0x000fe20000400000 */
[C---:B------:R-:W-:Y:S01]  /*6e40*/  FFMA R11, R26.reuse, R16, R11 ;  /* 0x000000101a0b7223 */ /* 0x040fe2000000000b */
[C---:B------:R-:W-:Y:S01]  /*6e50*/  SHF.L.U32 R3, R37.reuse, 0x10, RZ ;  /* 0x0000001025037819 */ /* 0x040fe200000006ff */
[----:B------:R-:W-:Y:S01]  /*6e60*/  FFMA R8, R26, R0, R8 ;  /* 0x000000001a087223 */ /* 0x000fe20000000008 */
[C---:B------:R-:W-:Y:S01]  /*6e70*/  FMUL R10, R24.reuse, R14 ;  /* 0x0000000e180a7220 */ /* 0x040fe20000400000 */
[----:B------:R-:W-:Y:S01]  /*6e80*/  LOP3.LUT R0, R37, 0xffff0000, RZ, 0xc0, !PT ;  /* 0xffff000025007812 */ /* 0x000fe200078ec0ff */
[----:B------:R-:W-:Y:S01]  /*6e90*/  FMUL R15, R24, R15 ;  /* 0x0000000f180f7220 */ /* 0x000fe20000400000 */
[C---:B------:R-:W-:Y:S01]  /*6ea0*/  FFMA R9, R26.reuse, R2, R9 ;  /* 0x000000021a097223 */ /* 0x040fe20000000009 */
[----:B------:R-:W-:Y:S01]  /*6eb0*/  FFMA R10, R26, R3, R10 ;  /* 0x000000031a0a7223 */ /* 0x000fe2000000000a */
[----:B------:R-:W-:Y:S01]  /*6ec0*/  SHF.L.U32 R2, R38, 0x10, RZ ;  /* 0x0000001026027819 */ /* 0x000fe200000006ff */
[----:B------:R-:W-:Y:S01]  /*6ed0*/  FFMA R15, R26, R0, R15 ;  /* 0x000000001a0f7223 */ /* 0x000fe2000000000f */
[----:B------:R-:W-:Y:S01]  /*6ee0*/  F2FP.BF16.F32.PACK_AB R34, R5, R4 ;  /* 0x000000040522723e */ /* 0x000fe200000010ff */
[----:B------:R-:W-:Y:S01]  /*6ef0*/  FMUL R13, R24, R17 ;  /* 0x00000011180d7220 */ /* 0x000fe20000400000 */
[----:B------:R-:W-:Y:S01]  /*6f00*/  LOP3.LUT R3, R38, 0xffff0000, RZ, 0xc0, !PT ;  /* 0xffff000026037812 */ /* 0x000fe200078ec0ff */
[C---:B------:R-:W-:Y:S01]  /*6f10*/  FMUL R14, R24.reuse, R18 ;  /* 0x00000012180e7220 */ /* 0x040fe20000400000 */
[C---:B------:R-:W-:Y:S01]  /*6f20*/  SHF.L.U32 R4, R39.reuse, 0x10, RZ ;  /* 0x0000001027047819 */ /* 0x040fe200000006ff */
[----:B------:R-:W-:Y:S01]  /*6f30*/  FMUL R19, R24, R19 ;  /* 0x0000001318137220 */ /* 0x000fe20000400000 */
[----:B------:R-:W-:Y:S01]  /*6f40*/  LOP3.LUT R0, R39, 0xffff0000, RZ, 0xc0, !PT ;  /* 0xffff000027007812 */ /* 0x000fe200078ec0ff */
[C---:B------:R-:W-:Y:S01]  /*6f50*/  FFMA R12, R26.reuse, R2, R12 ;  /* 0x000000021a0c7223 */ /* 0x040fe2000000000c */
[----:B------:R-:W-:Y:S01]  /*6f60*/  F2FP.BF16.F32.PACK_AB R35, R11, R6 ;  /* 0x000000060b23723e */ /* 0x000fe200000010ff */
[C---:B------:R-:W-:Y:S01]  /*6f70*/  FFMA R13, R26.reuse, R3, R13 ;  /* 0x000000031a0d7223 */ /* 0x040fe2000000000d */
[C---:B------:R-:W-:Y:S01]  /*6f80*/  FFMA R14, R26.reuse, R4, R14 ;  /* 0x000000041a0e7223 */ /* 0x040fe2000000000e */
[----:B------:R-:W-:Y:S01]  /*6f90*/  FFMA R19, R26, R0, R19 ;  /* 0x000000001a137223 */ /* 0x000fe20000000013 */
[----:B------:R-:W-:Y:S01]  /*6fa0*/  F2FP.BF16.F32.PACK_AB R8, R9, R8 ;  /* 0x000000080908723e */ /* 0x000fe200000010ff */
[----:B------:R1:W-:Y:S01]  /*6fb0*/  STS.128 [R27+0x200], R32 ;  /* 0x000200201b007388 */ /* 0x0003e20000000c00 */
[----:B------:R-:W-:Y:S02]  /*6fc0*/  F2FP.BF16.F32.PACK_AB R9, R15, R10 ;  /* 0x0000000a0f09723e */ /* 0x000fe400000010ff */
[----:B------:R-:W-:Y:S02]  /*6fd0*/  F2FP.BF16.F32.PACK_AB R10, R13, R12 ;  /* 0x0000000c0d0a723e */ /* 0x000fe400000010ff */
[----:B------:R-:W-:Y:S02]  /*6fe0*/  F2FP.BF16.F32.PACK_AB R11, R19, R14 ;  /* 0x0000000e130b723e */ /* 0x000fe400000010ff */
[----:B------:R-:W-:Y:S05]  /*6ff0*/  IADD3 R0, PT, PT, R27, R63, RZ ;  /* 0x0000003f1b007210 */ /* 0x000fea0007ffe0ff */
[----:B------:R1:W-:Y:S01]  /*7000*/  STS.128 [R0+0x200], R8 ;  /* 0x0002000800007388 */ /* 0x0003e20000000c00 */
[----:B------:R-:W-:Y:S01]  /*7010*/  @!PT LDS RZ, [RZ] ;  /* 0x00000000fffff984 */ /* 0x000fe20000000800 */
[----:B------:R-:W-:Y:S01]  /*7020*/  @!PT LDS RZ, [RZ] ;  /* 0x00000000fffff984 */ /* 0x000fe20000000800 */
[----:B------:R-:W-:Y:S01]  /*7030*/  @!PT LDS RZ, [RZ] ;  /* 0x00000000fffff984 */ /* 0x000fe20000000800 */
[----:B------:R-:W-:Y:S01]  /*7040*/  @!PT LDS RZ, [RZ] ;  /* 0x00000000fffff984 */ /* 0x000fe20000000800 */
[----:B------:R2:W-:Y:S07]  /*7050*/  MEMBAR.ALL.CTA ;  /* 0x0000000000007992 */ /* 0x0005ee0000008000 */
[----:B--2---:R-:W2:Y:S02]  /*7060*/  FENCE.VIEW.ASYNC.S ;  /* 0x00000000000073c6 */ /* 0x004ea40000000000 */
[----:B--2---:R-:W-:Y:S06]  /*7070*/  BAR.SYNC.DEFER_BLOCKING 0x1, 0x80 ;  /* 0x0042000000007b1d */ /* 0x004fec0000010000 */
[----:B------:R-:W-:Y:S05]  /*7080*/  @P0 BRA `(.L_x_116) ;  /* 0x0000000000380947 */ /* 0x000fea0003800000 */
[----:B------:R-:W2:Y:S01]  /*7090*/  LDCU.64 UR6, c[0x0][0x348] ;  /* 0x00006900ff0677ac */ /* 0x000ea20008000a00 */
[----:B------:R-:W-:Y:S01]  /*70a0*/  R2UR UR5, R64 ;  /* 0x00000000400572ca */ /* 0x000fe200000e0000 */
[----:B------:R-:W-:Y:S01]  /*70b0*/  UMOV UR51, UR36 ;  /* 0x0000002400337c82 */ /* 0x000fe20008000000 */
[----:B------:R-:W-:Y:S01]  /*70c0*/  UIADD3 UR9, UPT, UPT, UR49, 0x20, URZ ;  /* 0x0000002031097890 */ /* 0x000fe2000fffe0ff */
[----:B------:R-:W-:Y:S01]  /*70d0*/  UMOV UR10, UR50 ;  /* 0x00000032000a7c82 */ /* 0x000fe20008000000 */
[----:B------:R-:W-:Y:S09]  /*70e0*/  UMOV UR11, UR36 ;  /* 0x00000024000b7c82 */ /* 0x000ff20008000000 */
[----:B------:R-:W-:Y:S02]  /*70f0*/  UIADD3 UR5, UPT, UPT, UR45, UR5, URZ ;  /* 0x000000052d057290 */ /* 0x000fe4000fffe0ff */
[----:B--2---:R-:W-:Y:S02]  /*7100*/  UIADD3 UR4, UP0, UPT, UR6, 0x680, URZ ;  /* 0x0000068006047890 */ /* 0x004fe4000ff1e0ff */
[----:B------:R-:W-:Y:S02]  /*7110*/  UIADD3 UR48, UPT, UPT, UR5, 0x200, URZ ;  /* 0x0000020005307890 */ /* 0x000fe4000fffe0ff */
[----:B------:R-:W-:Y:S02]  /*7120*/  UIADD3 UR8, UPT, UPT, UR5, 0xa00, URZ ;  /* 0x00000a0005087890 */ /* 0x000fe4000fffe0ff */
[----:B------:R-:W-:Y:S09]  /*7130*/  UIADD3.X UR5, UPT, UPT, URZ, UR7, URZ, UP0, !UPT ;  /* 0x00000007ff057290 */ /* 0x000ff200087fe4ff */
[----:B------:R2:W-:Y:S01]  /*7140*/  UTMASTG.3D [UR48], [UR4] ;  /* 0x00000030040073b5 */ /* 0x0005e20008010000 */
[----:B------:R2:W-:Y:S02]  /*7150*/  UTMASTG.3D [UR8], [UR4] ;  /* 0x00000008040073b5 */ /* 0x0005e40008010000 */
[----:B--2---:R0:W-:Y:S02]  /*7160*/  UTMACMDFLUSH ;  /* 0x00000000000079b7 */ /* 0x0041e40000000000 */
.L_x_116:
[----:B------:R-:W-:Y:S05]  /*7170*/  BSYNC.RECONVERGENT B0 ;  /* 0x0000000000007941 */ /* 0x000fea0003800200 */
.L_x_115:
[----:B------:R-:W-:Y:S01]  /*7180*/  UIADD3 UR46, UPT, UPT, UR47, 0x1, URZ ;  /* 0x000000012f2e7890 */ /* 0x000fe2000fffe0ff */
[----:B------:R-:W-:Y:S03]  /*7190*/  BSSY.RECONVERGENT B0, `(.L_x_117) ;  /* 0x0000005000007945 */ /* 0x000fe60003800200 */
[----:B------:R-:W-:Y:S04]  /*71a0*/  UISETP.NE.AND UP0, UPT, UR46, 0x3, UPT ;  /* 0x000000032e00788c */ /* 0x000fe8000bf05270 */
[----:B------:R-:W-:Y:S01]  /*71b0*/  USEL UR44, UR46, URZ, UP0 ;  /* 0x000000ff2e2c7287 */ /* 0x000fe20008000000 */
[----:B------:R-:W-:Y:S11]  /*71c0*/  @P0 BRA `(.L_x_118) ;  /* 0x0000000000040947 */ /* 0x000ff60003800000 */
[----:B------:R-:W-:Y:S04]  /*71d0*/  DEPBAR.LE SB0, 0x1 ;  /* 0x000080400000791a */ /* 0x000fe80000000000 */
.L_x_118:
[----:B------:R-:W-:Y:S05]  /*71e0*/  BSYNC.RECONVERGENT B0 ;  /* 0x0000000000007941 */ /* 0x000fea0003800200 */
.L_x_117:
[----:B------:R-:W-:Y:S01]  /*71f0*/  BAR.SYNC.DEFER_BLOCKING 0x1, 0x80 ;  /* 0x0042000000007b1d */ /* 0x000fe20000010000 */
[----:B------:R-:W-:Y:S01]  /*7200*/  ISETP.NE.AND P1, PT, R62, RZ, PT ;  /* 0x000000ff3e00720c */ /* 0x000fe20003f25270 */
[----:B------:R-:W-:Y:S01]  /*7210*/  UISETP.NE.AND UP0, UPT, UR53, URZ, UPT ;  /* 0x000000ff3500728c */ /* 0x000fe2000bf05270 */
[----:B------:R-:W-:Y:S11]  /*7220*/  LEA R2, R65, UR45, 0x3 ;  /* 0x0000002d41027c11 */ /* 0x000ff6000f8e18ff */
[----:B------:R-:W-:Y:S01]  /*7230*/  @P1 SHF.L.U32 R3, R68, 0x1f, RZ ;  /* 0x0000001f44031819 */ /* 0x000fe200000006ff */
[----:B------:R-:W-:Y:S06]  /*7240*/  BRA.U !UP0, `(.L_x_119) ;  /* 0x0000000108247547 */ /* 0x000fec000b800000 */
[----:B------:R-:W-:Y:S01]  /*7250*/  IMAD.U32 R4, RZ, RZ, UR52 ;  /* 0x00000034ff047e24 */ /* 0x000fe2000f8e00ff */
[----:B-1----:R-:W-:Y:S01]  /*7260*/  MOV R0, UR55 ;  /* 0x0000003700007c02 */ /* 0x002fe20008000f00 */
[----:B------:R-:W-:Y:S03]  /*7270*/  UIADD3 UR4, UPT, UPT, UR52, 0x1, URZ ;  /* 0x0000000134047890 */ /* 0x000fe6000fffe0ff */
[----:B------:R-:W-:Y:S01]  /*7280*/  @P1 LEA R4, R4, UR45, 0x3 ;  /* 0x0000002d04041c11 */ /* 0x000fe2000f8e18ff */
[----:B------:R-:W-:Y:S04]  /*7290*/  UISETP.NE.AND UP0, UPT, UR4, 0x3, UPT ;  /* 0x000000030400788c */ /* 0x000fe8000bf05270 */
[----:B------:R-:W-:Y:S01]  /*72a0*/  @P1 VIADD R4, R4, 0x48 ;  /* 0x0000004804041836 */ /* 0x000fe20000000000 */
[----:B------:R-:W-:Y:S04]  /*72b0*/  USEL UR52, UR4, URZ, UP0 ;  /* 0x000000ff04347287 */ /* 0x000fe80008000000 */
[----:B------:R-:W-:Y:S04]  /*72c0*/  @P1 PRMT R0, R0, 0x654, R4 ;  /* 0x0000065400001816 */ /* 0x000fe80000000004 */
[----:B------:R2:W-:Y:S04]  /*72d0*/  @P1 SYNCS.ARRIVE.TRANS64.RED.A1T0 RZ, [R0+URZ], RZ ;  /* 0x000000ff00ff19a7 */ /* 0x0005e800081004ff */
.L_x_119:
[----:B------:R-:W3:Y:S01]  /*72e0*/  @P1 SYNCS.PHASECHK.TRANS64.TRYWAIT P0, [R2+URZ+0x30], R3 ;  /* 0x00003003020015a7 */ /* 0x000ee200080011ff */
[----:B------:R-:W-:Y:S01]  /*72f0*/  BSSY B1, `(.L_x_120) ;  /* 0x0000012000017945 */ /* 0x000fe20003800000 */
[----:B---3--:R-:W-:Y:S03]  /*7300*/  @P1 SEL R67, RZ, 0x1, !P0 ;  /* 0x00000001ff431807 */ /* 0x008fe60004000000 */
[----:B------:R-:W-:Y:S05]  /*7310*/  @!P1 BRA `(.L_x_121) ;  /* 0x00000000003c9947 */ /* 0x000fea0003800000 */
[----:B------:R-:W-:Y:S01]  /*7320*/  ISETP.NE.AND P1, PT, R69, RZ, PT ;  /* 0x000000ff4500720c */ /* 0x000fe20003f25270 */
[----:B------:R-:W-:Y:S01]  /*7330*/  BSSY B0, `(.L_x_122) ;  /* 0x0000009000007945 */ /* 0x000fe20003800000 */
[----:B------:R-:W-:Y:S11]  /*7340*/  ISETP.NE.AND P0, PT, R67, RZ, PT ;  /* 0x000000ff4300720c */ /* 0x000ff60003f05270 */
[----:B------:R-:W-:Y:S05]  /*7350*/  @P1 IMAD R65, R65, 0x1000, R66 ;  /* 0x0000100041411824 */ /* 0x000fea00078e0242 */
[----:B-12---:R-:W-:Y:S05]  /*7360*/  @P1 IADD3 R0, PT, PT, R65, UR45, RZ ;  /* 0x0000002d41001c10 */ /* 0x006fea000fffe0ff */
[----:B------:R-:W-:Y:S01]  /*7370*/  @P1 IMAD.IADD R0, R63, 0x1, R0 ;  /* 0x000000013f001824 */ /* 0x000fe200078e0200 */
[----:B------:R-:W-:Y:S06]  /*7380*/  @P0 BRA `(.L_x_123) ;  /* 0x00000000000c0947 */ /* 0x000fec0003800000 */
[----:B------:R-:W-:Y:S04]  /*7390*/  SHF.L.U32 R68, R68, 0x1f, RZ ;  /* 0x0000001f44447819 */ /* 0x000fe800000006ff */
[----:B------:R-:W1:Y:S02]  /*73a0*/  SYNCS.PHASECHK.TRANS64.TRYWAIT P0, [R2+URZ+0x30], R68 ;  /* 0x00003044020075a7 */ /* 0x000e6400080011ff */
[----:B-1----:R-:W-:Y:S05]  /*73b0*/  @!P0 BRA `(.L_x_124) ;  /* 0x0000001400948947 */ /* 0x002fea0003800000 */
.L_x_123:
[----:B------:R-:W-:Y:S05]  /*73c0*/  BSYNC B0 ;  /* 0x0000000000007941 */ /* 0x000fea0003800000 */
.L_x_122:
[----:B------:R-:W-:Y:S11]  /*73d0*/  ISETP.NE.AND P0, PT, R69, RZ, PT ;  /* 0x000000ff4500720c */ /* 0x000ff60003f05270 */
[----:B------:R-:W-:Y:S02]  /*73e0*/  @!UPT UIADD3 URZ, UPT, UPT, URZ, URZ, URZ ;  /* 0x000000fffffff290 */ /* 0x000fe4000fffe0ff */
[----:B------:R3:W4:Y:S04]  /*73f0*/  @P0 LDS.128 R28, [R65+UR45+0x200] ;  /* 0x0002002d411c0984 */ /* 0x0007280008000c00 */
[----:B------:R3:W2:Y:S02]  /*7400*/  @P0 LDS.128 R36, [R0+0x200] ;  /* 0x0002000000240984 */ /* 0x0006a40000000c00 */
.L_x_121:
[----:B------:R-:W-:Y:S05]  /*7410*/  BSYNC B1 ;  /* 0x0000000000017941 */ /* 0x000fea0003800000 */
.L_x_120:
[----:B-123--:R-:W-:Y:S05]  /*7420*/  VIADD R0, R25, 0x10 ;  /* 0x0000001019007836 */ /* 0x00efea0000000000 */
[----:B------:R-:W-:Y:S04]  /*7430*/  SHF.R.U32.HI R0, RZ, 0x15, R0 ;  /* 0x00000015ff007819 */ /* 0x000fe80000011600 */
[----:B------:R-:W-:Y:S11]  /*7440*/  LOP3.LUT P0, RZ, R0, 0x3, R47, 0x48, !PT ;  /* 0x0000000300ff7812 */ /* 0x000ff6000780482f */
[----:B------:R-:W-:Y:S02]  /*7450*/  @!UPT UIADD3 URZ, UPT, UPT, URZ, URZ, URZ ;  /* 0x000000fffffff290 */ /* 0x000fe4000fffe0ff */
[----:B------:R-:W-:Y:S05]  /*7460*/  @!P0 BRA `(.L_x_125) ;  /* 0x0000000000408947 */ /* 0x000fea0003800000 */
[----:B------:R-:W1:Y:S01]  /*7470*/  LDCU.64 UR8, c[0x4][0x70] ;  /* 0x01000e00ff0877ac */ /* 0x000e620008000a00 */
[----:B------:R-:W-:Y:S01]  /*7480*/  MOV R3, 0x0 ;  /* 0x0000000000037802 */ /* 0x000fe20000000f00 */
[----:B------:R-:W-:Y:S02]  /*7490*/  HFMA2 R12, -RZ, RZ, 0, 5.9604644775390625e-08 ;  /* 0x00000001ff0c7431 */ /* 0x000fe400000001ff */
[----:B------:R-:W-:Y:S02]  /*74a0*/  IMAD.MOV.U32 R8, RZ, RZ, 0x192 ;  /* 0x00000192ff087424 */ /* 0x000fe400078e00ff */
[----:B------:R-:W-:Y:S01]  /*74b0*/  IMAD.MOV.U32 R13, RZ, RZ, RZ ;  /* 0x000000ffff0d7224 */ /* 0x000fe200078e00ff */
[----:B------:R-:W2:Y:S01]  /*74c0*/  LDCU.64 UR6, c[0x4][0x78] ;  /* 0x01000f00ff0677ac */ /* 0x000ea20008000a00 */
[----:B------:R-:W3:Y:S01]  /*74d0*/  LDC.64 R2, c[0x4][R3] ;  /* 0x0100000003027b82 */ /* 0x000ee20000000a00 */
[----:B------:R-:W5:Y:S01]  /*74e0*/  LDCU.64 UR4, c[0x4][0x10] ;  /* 0x01000200ff0477ac */ /* 0x000f620008000a00 */
[----:B-1----:R-:W-:Y:S01]  /*74f0*/  MOV R5, UR9 ;  /* 0x0000000900057c02 */ /* 0x002fe20008000f00 */
[----:B------:R-:W-:Y:S01]  /*7500*/  IMAD.U32 R4, RZ, RZ, UR8 ;  /* 0x00000008ff047e24 */ /* 0x000fe2000f8e00ff */
[----:B--2---:R-:W-:Y:S01]  /*7510*/  MOV R7, UR7 ;  /* 0x0000000700077c02 */ /* 0x004fe20008000f00 */
[----:B------:R-:W-:Y:S01]  /*7520*/  IMAD.U32 R6, RZ, RZ, UR6 ;  /* 0x00000006ff067e24 */ /* 0x000fe2000f8e00ff */
[----:B-----5:R-:W-:Y:S01]  /*7530*/  MOV R11, UR5 ;  /* 0x00000005000b7c02 */ /* 0x020fe20008000f00 */
[----:B------:R-:W-:Y:S02]  /*7540*/  IMAD.U32 R10, RZ, RZ, UR4 ;  /* 0x00000004ff0a7e24 */ /* 0x000fe4000f8e00ff */
[----:B------:R-:W-:Y:S07]  /*7550*/  LEPC R20, `(.L_x_125) ;  /* 0x000000001014794e */ /* 0x000fee0000000000 */
[----:B---34-:R-:W-:Y:S05]  /*7560*/  CALL.ABS.NOINC R2 ;  /* 0x0000000002007343 */ /* 0x018fea0003c00000 */
.L_x_125:
[----:B------:R-:W-:Y:S01]  /*7570*/  ISETP.NE.AND P0, PT, R58, RZ, PT ;  /* 0x000000ff3a00720c */ /* 0x000fe20003f05270 */
[----:B------:R-:W-:Y:S05]  /*7580*/  WARPSYNC.ALL ;  /* 0x0000000000007948 */ /* 0x000fea0003800000 */
[----:B------:R-:W-:Y:S01]  /*7590*/  R2UR UR4, R25 ;  /* 0x00000000190472ca */ /* 0x000fe200000e0000 */
[----:B------:R-:W-:Y:S01]  /*75a0*/  BSSY.RECONVERGENT B0, `(.L_x_126) ;  /* 0x000005b000007945 */ /* 0x000fe20003800200 */
[C---:B----4-:R-:W-:Y:S02]  /*75b0*/  SHF.L.U32 R0, R28.reuse, 0x10, RZ ;  /* 0x000000101c007819 */ /* 0x050fe400000006ff */
[----:B------:R-:W-:Y:S02]  /*75c0*/  LOP3.LUT R2, R28, 0xffff0000, RZ, 0xc0, !PT ;  /* 0xffff00001c027812 */ /* 0x000fe400078ec0ff */
[C---:B------:R-:W-:Y:S02]  /*75d0*/  SHF.L.U32 R20, R29.reuse, 0x10, RZ ;  /* 0x000000101d147819 */ /* 0x040fe400000006ff */
[----:B------:R-:W-:Y:S02]  /*75e0*/  LOP3.LUT R21, R29, 0xffff0000, RZ, 0xc0, !PT ;  /* 0xffff00001d157812 */ /* 0x000fe400078ec0ff */
[C---:B------:R-:W-:Y:S02]  /*75f0*/  SHF.L.U32 R25, R30.reuse, 0x10, RZ ;  /* 0x000000101e197819 */ /* 0x040fe400000006ff */
[----:B------:R-:W-:Y:S01]  /*7600*/  LOP3.LUT R27, R30, 0xffff0000, RZ, 0xc0, !PT ;  /* 0xffff00001e1b7812 */ /* 0x000fe200078ec0ff */
[----:B------:R-:W1:Y:S01]  /*7610*/  LDTM.x16 R4, tmem[UR4+0x10] ;  /* 0x00001004000479ee */ /* 0x000e620008240000 */
[C---:B------:R-:W-:Y:S01]  /*7620*/  SHF.L.U32 R28, R31.reuse, 0x10, RZ ;  /* 0x000000101f1c7819 */ /* 0x040fe200000006ff */
[----:B------:R-:W-:Y:S01]  /*7630*/  NOP ;  /* 0x0000000000007918 */ /* 0x000fe20000000000 */
[----:B------:R-:W-:Y:S02]  /*7640*/  LOP3.LUT R29, R31, 0xffff0000, RZ, 0xc0, !PT ;  /* 0xffff00001f1d7812 */ /* 0x000fe400078ec0ff */
[C---:B------:R-:W-:Y:S02]  /*7650*/  SHF.L.U32 R30, R36.reuse, 0x10, RZ ;  /* 0x00000010241e7819 */ /* 0x040fe400000006ff */
[----:B------:R-:W-:Y:S02]  /*7660*/  LOP3.LUT R31, R36, 0xffff0000, RZ, 0xc0, !PT ;  /* 0xffff0000241f7812 */ /* 0x000fe400078ec0ff */
[C---:B------:R-:W-:Y:S02]  /*7670*/  SHF.L.U32 R32, R37.reuse, 0x10, RZ ;  /* 0x0000001025207819 */ /* 0x040fe400000006ff */
[----:B------:R-:W-:Y:S02]  /*7680*/  LOP3.LUT R33, R37, 0xffff0000, RZ, 0xc0, !PT ;  /* 0xffff000025217812 */ /* 0x000fe400078ec0ff */
[C---:B------:R-:W-:Y:S02]  /*7690*/  SHF.L.U32 R34, R38.reuse, 0x10, RZ ;  /* 0x0000001026227819 */ /* 0x040fe400000006ff */
[----:B------:R-:W-:Y:S02]  /*76a0*/  LOP3.LUT R35, R38, 0xffff0000, RZ, 0xc0, !PT ;  /* 0xffff000026237812 */ /* 0x000fe400078ec0ff */
[----:B------:R-:W-:Y:S02]  /*76b0*/  IADD3 R53, PT, PT, R53, 0xb0, RZ ;  /* 0x000000b035357810 */ /* 0x000fe40007ffe0ff */
[----:B------:R-:W-:Y:S02]  /*76c0*/  SHF.L.U32 R36, R39, 0x10, RZ ;  /* 0x0000001027247819 */ /* 0x000fe400000006ff */
[----:B------:R-:W-:Y:S02]  /*76d0*/  LOP3.LUT R53, R53, 0xfefffff8, RZ, 0xc0, !PT ;  /* 0xfefffff835357812 */ /* 0x000fe400078ec0ff */
[----:B------:R-:W-:Y:S01]  /*76e0*/  LOP3.LUT R37, R39, 0xffff0000, RZ, 0xc0, !PT ;  /* 0xffff000027257812 */ /* 0x000fe200078ec0ff */
[C---:B-1----:R-:W-:Y:S01]  /*76f0*/  FMUL R4, R24.reuse, R4 ;  /* 0x0000000418047220 */ /* 0x042fe20000400000 */
[----:B------:R1:W-:Y:S01]  /*7700*/  SYNCS.ARRIVE.TRANS64.RED.A1T0 RZ, [R53+URZ], RZ ;  /* 0x000000ff35ff79a7 */ /* 0x0003e200081004ff */
[C---:B------:R-:W-:Y:S01]  /*7710*/  FMUL R5, R24.reuse, R5 ;  /* 0x0000000518057220 */ /* 0x040fe20000400000 */
[----:B------:R-:W-:Y:S01]  /*7720*/  FMUL R6, R24, R6 ;  /* 0x0000000618067220 */ /* 0x000fe20000400000 */
[----:B------:R-:W-:Y:S01]  /*7730*/  FFMA R4, R26, R0, R4 ;  /* 0x000000001a047223 */ /* 0x000fe20000000004 */
[----:B------:R-:W-:Y:S01]  /*7740*/  FMUL R0, R24, R7 ;  /* 0x0000000718007220 */ /* 0x000fe20000400000 */
[C---:B------:R-:W-:Y:S01]  /*7750*/  FFMA R5, R26.reuse, R2, R5 ;  /* 0x000000021a057223 */ /* 0x040fe20000000005 */
[----:B------:R-:W-:Y:S01]  /*7760*/  FFMA R6, R26, R20, R6 ;  /* 0x000000141a067223 */ /* 0x000fe20000000006 */
[----:B------:R-:W-:Y:S01]  /*7770*/  FMUL R2, R24, R8 ;  /* 0x0000000818027220 */ /* 0x000fe20000400000 */
[----:B------:R-:W-:Y:S01]  /*7780*/  FFMA R0, R26, R21, R0 ;  /* 0x000000151a007223 */ /* 0x000fe20000000000 */
[C---:B------:R-:W-:Y:S01]  /*7790*/  FMUL R3, R24.reuse, R9 ;  /* 0x0000000918037220 */ /* 0x040fe20000400000 */
[----:B------:R-:W-:Y:S01]  /*77a0*/  F2FP.BF16.F32.PACK_AB R4, R5, R4 ;  /* 0x000000040504723e */ /* 0x000fe200000010ff */
[C---:B------:R-:W-:Y:S01]  /*77b0*/  FMUL R7, R24.reuse, R10 ;  /* 0x0000000a18077220 */ /* 0x040fe20000400000 */
[----:B------:R-:W-:Y:S01]  /*77c0*/  FMUL R11, R24, R11 ;  /* 0x0000000b180b7220 */ /* 0x000fe20000400000 */
[----:B------:R-:W-:Y:S01]  /*77d0*/  F2FP.BF16.F32.PACK_AB R5, R0, R6 ;  /* 0x000000060005723e */ /* 0x000fe200000010ff */
[----:B------:R-:W-:Y:S01]  /*77e0*/  FFMA R2, R26, R25, R2 ;  /* 0x000000191a027223 */ /* 0x000fe20000000002 */
[----:B------:R-:W-:Y:S01]  /*77f0*/  FMUL R8, R24, R12 ;  /* 0x0000000c18087220 */ /* 0x000fe20000400000 */
[----:B------:R-:W-:Y:S01]  /*7800*/  MOV R0, UR44 ;  /* 0x0000002c00007c02 */ /* 0x000fe20008000f00 */
[----:B------:R-:W-:Y:S01]  /*7810*/  FFMA R3, R26, R27, R3 ;  /* 0x0000001b1a037223 */ /* 0x000fe20000000003 */
[----:B------:R-:W-:Y:S01]  /*7820*/  FMUL R9, R24, R13 ;  /* 0x0000000d18097220 */ /* 0x000fe20000400000 */
[----:B------:R-:W-:Y:S01]  /*7830*/  FFMA R7, R26, R28, R7 ;  /* 0x0000001c1a077223 */ /* 0x000fe20000000007 */
[----:B------:R-:W-:Y:S01]  /*7840*/  FMUL R10, R24, R14 ;  /* 0x0000000e180a7220 */ /* 0x000fe20000400000 */
[----:B------:R-:W-:Y:S01]  /*7850*/  FFMA R11, R26, R29, R11 ;  /* 0x0000001d1a0b7223 */ /* 0x000fe2000000000b */
[----:B------:R-:W-:Y:S01]  /*7860*/  FMUL R15, R24, R15 ;  /* 0x0000000f180f7220 */ /* 0x000fe20000400000 */
[----:B------:R-:W-:Y:S01]  /*7870*/  FFMA R8, R26, R30, R8 ;  /* 0x0000001e1a087223 */ /* 0x000fe20000000008 */
[----:B------:R-:W-:Y:S01]  /*7880*/  LEA R0, R0, R44, 0xb ;  /* 0x0000002c00007211 */ /* 0x000fe200078e58ff */
[----:B------:R-:W-:Y:S01]  /*7890*/  FMUL R12, R24, R16 ;  /* 0x00000010180c7220 */ /* 0x000fe20000400000 */
[----:B------:R-:W-:Y:S01]  /*78a0*/  FFMA R9, R26, R31, R9 ;  /* 0x0000001f1a097223 */ /* 0x000fe20000000009 */
[----:B------:R-:W-:Y:S01]  /*78b0*/  FMUL R13, R24, R17 ;  /* 0x00000011180d7220 */ /* 0x000fe20000400000 */
[----:B------:R-:W-:Y:S01]  /*78c0*/  FFMA R10, R26, R32, R10 ;  /* 0x000000201a0a7223 */ /* 0x000fe2000000000a */
[----:B------:R-:W-:Y:S01]  /*78d0*/  FMUL R14, R24, R18 ;  /* 0x00000012180e7220 */ /* 0x000fe20000400000 */
[----:B------:R-:W-:Y:S01]  /*78e0*/  FFMA R15, R26, R33, R15 ;  /* 0x000000211a0f7223 */ /* 0x000fe2000000000f */
[----:B------:R-:W-:Y:S01]  /*78f0*/  FMUL R19, R24, R19 ;  /* 0x0000001318137220 */ /* 0x000fe20000400000 */
[----:B------:R-:W-:Y:S01]  /*7900*/  F2FP.BF16.F32.PACK_AB R6, R3, R2 ;  /* 0x000000020306723e */ /* 0x000fe200000010ff */
[C---:B------:R-:W-:Y:S01]  /*7910*/  FFMA R12, R26.reuse, R34, R12 ;  /* 0x000000221a0c7223 */ /* 0x040fe2000000000c */
[----:B------:R-:W-:Y:S01]  /*7920*/  F2FP.BF16.F32.PACK_AB R7, R11, R7 ;  /* 0x000000070b07723e */ /* 0x000fe200000010ff */
[----:B------:R-:W-:Y:S01]  /*7930*/  FFMA R13, R26, R35, R13 ;  /* 0x000000231a0d7223 */ /* 0x000fe2000000000d */
[----:B------:R-:W-:Y:S01]  /*7940*/  LEA R0, R0, UR45, 0x1 ;  /* 0x0000002d00007c11 */ /* 0x000fe2000f8e08ff */
[C---:B------:R-:W-:Y:S01]  /*7950*/  FFMA R14, R26.reuse, R36, R14 ;  /* 0x000000241a0e7223 */ /* 0x040fe2000000000e */
[----:B------:R-:W-:Y:S01]  /*7960*/  FFMA R19, R26, R37, R19 ;  /* 0x000000251a137223 */ /* 0x000fe20000000013 */
[----:B------:R-:W-:Y:S02]  /*7970*/  F2FP.BF16.F32.PACK_AB R8, R9, R8 ;  /* 0x000000080908723e */ /* 0x000fe400000010ff */
        /* <DEDUP_REMOVED lines=15> */
[----:B------:R-:W-:Y:S02]  /*7a70*/  ULEA UR5, UR44, UR45, 0xc ;  /* 0x0000002d2c057291 */ /* 0x000fe4000f8e60ff */
[----:B------:R-:W-:Y:S02]  /*7a80*/  UIADD3 UR13, UPT, UPT, UR49, 0x10, URZ ;  /* 0x00000010310d7890 */ /* 0x000fe4000fffe0ff */
[----:B------:R-:W-:Y:S02]  /*7a90*/  UIADD3 UR12, UPT, UPT, UR5, 0x200, URZ ;  /* 0x00000200050c7890 */ /* 0x000fe4000fffe0ff */
[----:B------:R-:W-:Y:S01]  /*7aa0*/  UIADD3 UR8, UPT, UPT, UR5, 0xa00, URZ ;  /* 0x00000a0005087890 */ /* 0x000fe2000fffe0ff */
[----:B------:R-:W-:Y:S01]  /*7ab0*/  UMOV UR14, UR50 ;  /* 0x00000032000e7c82 */ /* 0x000fe20008000000 */
[----:B------:R-:W-:Y:S01]  /*7ac0*/  UMOV UR15, UR36 ;  /* 0x00000024000f7c82 */ /* 0x000fe20008000000 */
[----:B------:R-:W-:Y:S01]  /*7ad0*/  UIADD3 UR9, UPT, UPT, UR49, 0x30, URZ ;  /* 0x0000003031097890 */ /* 0x000fe2000fffe0ff */
[----:B------:R-:W-:Y:S01]  /*7ae0*/  UMOV UR10, UR50 ;  /* 0x00000032000a7c82 */ /* 0x000fe20008000000 */
[----:B------:R-:W-:Y:S01]  /*7af0*/  UMOV UR11, UR36 ;  /* 0x00000024000b7c82 */ /* 0x000fe20008000000 */
[----:B--2---:R-:W-:Y:S04]  /*7b00*/  UIADD3 UR4, UP0, UPT, UR6, 0x680, URZ ;  /* 0x0000068006047890 */ /* 0x004fe8000ff1e0ff */
[----:B------:R-:W-:Y:S09]  /*7b10*/  UIADD3.X UR5, UPT, UPT, URZ, UR7, URZ, UP0, !UPT ;  /* 0x00000007ff057290 */ /* 0x000ff200087fe4ff */
[----:B------:R2:W-:Y:S01]  /*7b20*/  UTMASTG.3D [UR12], [UR4] ;  /* 0x0000000c040073b5 */ /* 0x0005e20008010000 */
[----:B------:R2:W-:Y:S02]  /*7b30*/  UTMASTG.3D [UR8], [UR4] ;  /* 0x00000008040073b5 */ /* 0x0005e40008010000 */
[----:B--2---:R0:W-:Y:S02]  /*7b40*/  UTMACMDFLUSH ;  /* 0x00000000000079b7 */ /* 0x0041e40000000000 */
.L_x_127:
[----:B------:R-:W-:Y:S05]  /*7b50*/  BSYNC.RECONVERGENT B0 ;  /* 0x0000000000007941 */ /* 0x000fea0003800200 */
.L_x_126:
[----:B------:R-:W-:Y:S01]  /*7b60*/  UIADD3 UR4, UPT, UPT, UR44, 0x1, URZ ;  /* 0x000000012c047890 */ /* 0x000fe2000fffe0ff */
[----:B------:R-:W-:Y:S03]  /*7b70*/  BSSY.RECONVERGENT B0, `(.L_x_128) ;  /* 0x0000008000007945 */ /* 0x000fe60003800200 */
[----:B------:R-:W-:Y:S04]  /*7b80*/  UISETP.NE.AND UP0, UPT, UR4, 0x3, UPT ;  /* 0x000000030400788c */ /* 0x000fe8000bf05270 */
[----:B------:R-:W-:Y:S02]  /*7b90*/  UISETP.EQ.XOR UP1, UPT, UR46, 0x3, !UP0 ;  /* 0x000000032e00788c */ /* 0x000fe4000c722a70 */
[----:B------:R-:W-:Y:S02]  /*7ba0*/  USEL UR47, UR4, URZ, UP0 ;  /* 0x000000ff042f7287 */ /* 0x000fe40008000000 */
[----:B------:R-:W-:Y:S04]  /*7bb0*/  USEL UR5, URZ, 0x1, !UP1 ;  /* 0x00000001ff057887 */ /* 0x000fe8000c800000 */
[----:B------:R-:W-:Y:S01]  /*7bc0*/  ULOP3.LUT UR54, UR54, UR5, URZ, 0x3c, !UPT ;  /* 0x0000000536367292 */ /* 0x000fe2000f8e3cff */
[----:B------:R-:W-:Y:S11]  /*7bd0*/  @P0 BRA `(.L_x_129) ;  /* 0x0000000000040947 */ /* 0x000ff60003800000 */
[----:B------:R-:W-:Y:S04]  /*7be0*/  DEPBAR.LE SB0, 0x1 ;  /* 0x000080400000791a */ /* 0x000fe80000000000 */
.L_x_129:
[----:B------:R-:W-:Y:S05]  /*7bf0*/  BSYNC.RECONVERGENT B0 ;  /* 0x0000000000007941 */ /* 0x000fea0003800200 */
.L_x_128:
[----:B------:R-:W-:Y:S01]  /*7c00*/  BAR.SYNC.DEFER_BLOCKING 0x1, 0x80 ;  /* 0x0042000000007b1d */ /* 0x000fe20000010000 */
[----:B------:R-:W-:Y:S01]  /*7c10*/  UISETP.NE.AND UP0, UPT, UR53, -0x2, UPT ;  /* 0xfffffffe3500788c */ /* 0x000fe2000bf05270 */
[----:B------:R-:W-:Y:S08]  /*7c20*/  IADD3 R22, PT, PT, R22, 0x1, RZ ;  /* 0x0000000116167810 */ /* 0x000ff00007ffe0ff */
[----:B------:R-:W-:Y:S05]  /*7c30*/  BRA.U !UP0, `(.L_x_130) ;  /* 0x0000000108287547 */ /* 0x000fea000b800000 */
[----:B------:R-:W-:Y:S01]  /*7c40*/  ISETP.NE.AND P0, PT, R62, RZ, PT ;  /* 0x000000ff3e00720c */ /* 0x000fe20003f05270 */
[----:B------:R-:W-:Y:S01]  /*7c50*/  IMAD.U32 R2, RZ, RZ, UR52 ;  /* 0x00000034ff027e24 */ /* 0x000fe2000f8e00ff */
[----:B------:R-:W-:Y:S01]  /*7c60*/  UIADD3 UR4, UPT, UPT, UR52, 0x1, URZ ;  /* 0x0000000134047890 */ /* 0x000fe2000fffe0ff */
[----:B-1----:R-:W-:Y:S03]  /*7c70*/  IMAD.U32 R0, RZ, RZ, UR55 ;  /* 0x00000037ff007e24 */ /* 0x002fe6000f8e00ff */
[----:B------:R-:W-:Y:S04]  /*7c80*/  UISETP.NE.AND UP0, UPT, UR4, 0x3, UPT ;  /* 0x000000030400788c */ /* 0x000fe8000bf05270 */
[----:B------:R-:W-:Y:S03]  /*7c90*/  USEL UR52, UR4, URZ, UP0 ;  /* 0x000000ff04347287 */ /* 0x000fe60008000000 */
[----:B------:R-:W-:Y:S05]  /*7ca0*/  @P0 LEA R2, R2, UR45, 0x3 ;  /* 0x0000002d02020c11 */ /* 0x000fea000f8e18ff */
[----:B------:R-:W-:Y:S05]  /*7cb0*/  @P0 VIADD R2, R2, 0x48 ;  /* 0x0000004802020836 */ /* 0x000fea0000000000 */
[----:B------:R-:W-:Y:S04]  /*7cc0*/  @P0 PRMT R0, R0, 0x654, R2 ;  /* 0x0000065400000816 */ /* 0x000fe80000000002 */
[----:B------:R2:W-:Y:S03]  /*7cd0*/  @P0 SYNCS.ARRIVE.TRANS64.RED.A1T0 RZ, [R0+URZ], RZ ;  /* 0x000000ff00ff09a7 */ /* 0x0005e600081004ff */
.L_x_130:
[----:B------:R-:W-:Y:S01]  /*7ce0*/  R2UR UR6, R61 ;  /* 0x000000003d0672ca */ /* 0x000fe200000e0000 */
[----:B------:R-:W-:Y:S01]  /*7cf0*/  UIADD3 UR53, UPT, UPT, UR53, 0x2, URZ ;  /* 0x0000000235357890 */ /* 0x000fe2000fffe0ff */
[----:B------:R-:W-:Y:S02]  /*7d00*/  R2UR UR5, R50 ;  /* 0x00000000320572ca */ /* 0x000fe400000e0000 */
[----:B------:R-:W-:Y:S02]  /*7d10*/  R2UR UR4, R51 ;  /* 0x00000000330472ca */ /* 0x000fe400000e0000 */
[----:B------:R-:W-:Y:S02]  /*7d20*/  R2UR UR36, R59 ;  /* 0x000000003b2472ca */ /* 0x000fe400000e0000 */
[----:B------:R-:W-:Y:S02]  /*7d30*/  ISETP.NE.AND P0, PT, R55, 0x2, PT ;  /* 0x000000023700780c */ /* 0x000fe40003f05270 */
[----:B------:R-:W-:Y:S02]  /*7d40*/  ISETP.NE.AND P1, PT, R22, 0x4, PT ;  /* 0x000000041600780c */ /* 0x000fe40003f25270 */
[----:B------:R-:W-:Y:S01]  /*7d50*/  SEL R2, RZ, 0x1, P0 ;  /* 0x00000001ff027807 */ /* 0x000fe20000000000 */
[----:B------:R-:W-:Y:S01]  /*7d60*/  UISETP.NE.AND UP0, UPT, UR6, URZ, UPT ;  /* 0x000000ff0600728c */ /* 0x000fe2000bf05270 */
[----:B-12---:R-:W-:Y:S01]  /*7d70*/  SEL R0, RZ, 0x1, P1 ;  /* 0x00000001ff007807 */ /* 0x006fe20000800000 */
[----:B------:R-:W-:Y:S01]  /*7d80*/  UIADD3 UR26, UPT, UPT, UR37, UR5, URZ ;  /* 0x00000005251a7290 */ /* 0x000fe2000fffe0ff */
[----:B------:R-:W-:Y:S01]  /*7d90*/  LOP3.LUT R56, R56, R2, RZ, 0x3c, !PT ;  /* 0x0000000238387212 */ /* 0x000fe200078e3cff */
[----:B------:R-:W-:Y:S01]  /*7da0*/  UIADD3 UR20, UPT, UPT, UR38, UR4, URZ ;  /* 0x0000000426147290 */ /* 0x000fe2000fffe0ff */
[----:B------:R-:W-:Y:S02]  /*7db0*/  LOP3.LUT R57, R57, R0, RZ, 0x3c, !PT ;  /* 0x0000000039397212 */ /* 0x000fe400078e3cff */
[----:B------:R-:W-:Y:S02]  /*7dc0*/  SEL R55, R55, RZ, P0 ;  /* 0x000000ff37377207 */ /* 0x000fe40000000000 */
[----:B------:R-:W-:Y:S01]  /*7dd0*/  SEL R22, R22, RZ, P1 ;  /* 0x000000ff16167207 */ /* 0x000fe20000800000 */
[----:B------:R-:W-:Y:S06]  /*7de0*/  BRA.U UP0, `(.L_x_131) ;  /* 0xffffffdd00447547 */ /* 0x000fec000b83ffff */
[----:B------:R-:W-:-:S13]  /*7df0*/  R2UR UR4, R52 ;  /* 0x00000000340472ca */ /* 0x000fda00000e0000 */
[----:B------:R-:W-:-:S09]  /*7e00*/  UISETP.NE.AND UP0, UPT, UR4, URZ, UPT ;  /* 0x000000ff0400728c */ /* 0x000fd2000bf05270 */
[----:B------:R-:W-:Y:S05]  /*7e10*/  BRA.U !UP0, `(.L_x_132) ;  /* 0x0000000108487547 */ /* 0x000fea000b800000 */
[----:B------:R-:W1:Y:S02]  /*7e20*/  LDCU.64 UR4, c[0x0][0x890] ;  /* 0x00011200ff0477ac */ /* 0x000e640008000a00 */
[----:B-1----:R-:W-:-:S04]  /*7e30*/  UISETP.NE.U32.AND UP0, UPT, UR4, URZ, UPT ;  /* 0x000000ff0400728c */ /* 0x002fc8000bf05070 */
[----:B------:R-:W-:-:S09]  /*7e40*/  UISETP.NE.AND.EX UP0, UPT, UR5, URZ, UPT, UP0 ;  /* 0x000000ff0500728c */ /* 0x000fd2000bf05300 */
[----:B------:R-:W-:Y:S05]  /*7e50*/  BRA.U UP0, `(.L_x_133) ;  /* 0x00000001000c7547 */ /* 0x000fea000b800000 */
[----:B------:R-:W-:-:S13]  /*7e60*/  FSETP.NEU.AND P0, PT, R26, RZ, PT ;  /* 0x000000ff1a00720b */ /* 0x000fda0003f0d000 */
[----:B------:R-:W-:Y:S05]  /*7e70*/  @!P0 EXIT ;  /* 0x000000000000894d */ /* 0x000fea0003800000 */
[----:B------:R-:W-:Y:S05]  /*7e80*/  BRA `(.L_x_132) ;  /* 0x00000000002c7947 */ /* 0x000fea0003800000 */
.L_x_133:
[----:B------:R-:W-:Y:S01]  /*7e90*/  ISETP.NE.AND P0, PT, R54, RZ, PT ;  /* 0x000000ff3600720c */ /* 0x000fe20003f05270 */
[----:B------:R-:W-:-:S12]  /*7ea0*/  BSSY.RECONVERGENT B0, `(.L_x_132) ;  /* 0x0000009000007945 */ /* 0x000fd80003800200 */
[----:B------:R-:W-:Y:S05]  /*7eb0*/  @P0 BRA `(.L_x_134) ;  /* 0x0000000000140947 */ /* 0x000fea0003800000 */
[----:B------:R-:W1:Y:S02]  /*7ec0*/  LDCU.64 UR4, c[0x0][0x888] ;  /* 0x00011100ff0477ac */ /* 0x000e640008000a00 */
[----:B-1----:R-:W-:-:S04]  /*7ed0*/  ISETP.NE.U32.AND P0, PT, RZ, UR4, PT ;  /* 0x00000004ff007c0c */ /* 0x002fc8000bf05070 */
[----:B------:R-:W-:-:S13]  /*7ee0*/  ISETP.NE.AND.EX P0, PT, RZ, UR5, PT, P0 ;  /* 0x00000005ff007c0c */ /* 0x000fda000bf05300 */
[----:B------:R-:W-:Y:S05]  /*7ef0*/  @!P0 EXIT ;  /* 0x000000000000894d */ /* 0x000fea0003800000 */
[----:B------:R-:W-:Y:S05]  /*7f00*/  BRA `(.L_x_135) ;  /* 0x0000000000087947 */ /* 0x000fea0003800000 */
.L_x_134:
[----:B------:R-:W-:-:S13]  /*7f10*/  FSETP.NEU.AND P0, PT, R26, RZ, PT ;  /* 0x000000ff1a00720b */ /* 0x000fda0003f0d000 */
[----:B------:R-:W-:Y:S05]  /*7f20*/  @!P0 EXIT ;  /* 0x000000000000894d */ /* 0x000fea0003800000 */
.L_x_135:
[----:B------:R-:W-:Y:S05]  /*7f30*/  BSYNC.RECONVERGENT B0 ;  /* 0x0000000000007941 */ /* 0x000fea0003800200 */
.L_x_132:
[----:B------:R-:W-:Y:S01]  /*7f40*/  ULEA UR4, UR52, UR45, 0x3 ;  /* 0x0000002d34047291 */ /* 0x000fe2000f8e18ff */
[----:B------:R-:W-:-:S04]  /*7f50*/  DEPBAR.LE SB0, 0x0 ;  /* 0x000080000000791a */ /* 0x000fc80000000000 */
[----:B------:R-:W-:-:S04]  /*7f60*/  UIADD3 UR4, UPT, UPT, UR4, 0x48, URZ ;  /* 0x0000004804047890 */ /* 0x000fc8000fffe0ff */
[----:B------:R-:W-:-:S09]  /*7f70*/  UPRMT UR4, UR55, 0x654, UR4 ;  /* 0x0000065437047896 */ /* 0x000fd20008000004 */
[----:B------:R-:W-:Y:S01]  /*7f80*/  SYNCS.ARRIVE.TRANS64.RED.A1T0 RZ, [UR4], RZ ;  /* 0x000000ffffff79a7 */ /* 0x000fe20008100404 */
[----:B------:R-:W-:Y:S05]  /*7f90*/  EXIT ;  /* 0x000000000000794d */ /* 0x000fea0003800000 */
.L_x_24:
[----:B--2---:R2:W3:Y:S02]  /*7fa0*/  SYNCS.PHASECHK.TRANS64.TRYWAIT P0, [R0+URZ+0xe0], R2 ;  /* 0x0000e002000075a7 */ /* 0x0044e400080011ff */
[----:B---3--:R-:W-:Y:S05]  /*7fb0*/  @!P0 NANOSLEEP.SYNCS 0x989680 ;  /* 0x009896800000895d */ /* 0x008fea0003900000 */
[----:B------:R-:W3:Y:S02]  /*7fc0*/  @!P0 SYNCS.PHASECHK.TRANS64 P0, [R0+URZ+0xe0], R2 ;  /* 0x0000e002000085a7 */ /* 0x000ee400080010ff */
[----:B---3--:R-:W-:Y:S05]  /*7fd0*/  @!P0 BRA `(.L_x_24) ;  /* 0xfffffffc00f08947 */ /* 0x008fea000383ffff */
[----:B------:R-:W-:Y:S05]  /*7fe0*/  BRA `(.L_x_136) ;  /* 0xffffff9800907947 */ /* 0x000fea000383ffff */
.L_x_27:
[----:B-1----:R-:W-:-:S07]  /*7ff0*/  MOV R0, UR5 ;  /* 0x0000000500007c02 */ /* 0x002fce0008000f00 */
.L_x_137:
[----:B-1----:R1:W2:Y:S02]  /*8000*/  SYNCS.PHASECHK.TRANS64.TRYWAIT P0, [R0+URZ+0x18], R3 ;  /* 0x00001803000075a7 */ /* 0x0022a400080011ff */
[----:B--2---:R-:W-:Y:S05]  /*8010*/  @!P0 NANOSLEEP.SYNCS 0x989680 ;  /* 0x009896800000895d */ /* 0x004fea0003900000 */
[----:B------:R-:W2:Y:S02]  /*8020*/  @!P0 SYNCS.PHASECHK.TRANS64 P0, [R0+URZ+0x18], R3 ;  /* 0x00001803000085a7 */ /* 0x000ea400080010ff */
[----:B--2---:R-:W-:Y:S05]  /*8030*/  @!P0 BRA `(.L_x_137) ;  /* 0xfffffffc00f08947 */ /* 0x004fea000383ffff */
[----:B------:R-:W-:Y:S05]  /*8040*/  BRA `(.L_x_26) ;  /* 0xffffff9800e87947 */ /* 0x000fea000383ffff */
.L_x_36:
[----:B-1----:R-:W-:-:S07]  /*8050*/  MOV R0, UR6 ;  /* 0x0000000600007c02 */ /* 0x002fce0008000f00 */
.L_x_138:
[----:B-1----:R1:W2:Y:S02]  /*8060*/  SYNCS.PHASECHK.TRANS64.TRYWAIT P0, [R0+URZ+0x18], R3 ;  /* 0x00001803000075a7 */ /* 0x0022a400080011ff */
[----:B--2---:R-:W-:Y:S05]  /*8070*/  @!P0 NANOSLEEP.SYNCS 0x989680 ;  /* 0x009896800000895d */ /* 0x004fea0003900000 */
[----:B------:R-:W2:Y:S02]  /*8080*/  @!P0 SYNCS.PHASECHK.TRANS64 P0, [R0+URZ+0x18], R3 ;  /* 0x00001803000085a7 */ /* 0x000ea400080010ff */
[----:B--2---:R-:W-:Y:S05]  /*8090*/  @!P0 BRA `(.L_x_138) ;  /* 0xfffffffc00f08947 */ /* 0x004fea000383ffff */
[----:B------:R-:W-:Y:S05]  /*80a0*/  BRA `(.L_x_35) ;  /* 0xffffff9c00f47947 */ /* 0x000fea000383ffff */
.L_x_43:
[----:B-1----:R1:W4:Y:S02]  /*80b0*/  SYNCS.PHASECHK.TRANS64.TRYWAIT P0, [R3+URZ+0x70], R0 ;  /* 0x00007000030075a7 */ /* 0x00232400080011ff */
[----:B----4-:R-:W-:Y:S05]  /*80c0*/  @!P0 NANOSLEEP.SYNCS 0x989680 ;  /* 0x009896800000895d */ /* 0x010fea0003900000 */
[----:B------:R-:W4:Y:S02]  /*80d0*/  @!P0 SYNCS.PHASECHK.TRANS64 P0, [R3+URZ+0x70], R0 ;  /* 0x00007000030085a7 */ /* 0x000f2400080010ff */
[----:B----4-:R-:W-:Y:S05]  /*80e0*/  @!P0 BRA `(.L_x_43) ;  /* 0xfffffffc00f08947 */ /* 0x010fea000383ffff */
[----:B------:R-:W-:Y:S05]  /*80f0*/  BRA `(.L_x_139) ;  /* 0xffffffa000e07947 */ /* 0x000fea000383ffff */
.L_x_47:
[----:B------:R-:W-:-:S07]  /*8100*/  MOV R0, UR4 ;  /* 0x0000000400007c02 */ /* 0x000fce0008000f00 */
.L_x_140:
[----:B-1----:R1:W2:Y:S02]  /*8110*/  SYNCS.PHASECHK.TRANS64.TRYWAIT P0, [R0+URZ], R2 ;  /* 0x00000002000075a7 */ /* 0x0022a400080011ff */
[----:B--2---:R-:W-:Y:S05]  /*8120*/  @!P0 NANOSLEEP.SYNCS 0x989680 ;  /* 0x009896800000895d */ /* 0x004fea0003900000 */
[----:B------:R-:W2:Y:S02]  /*8130*/  @!P0 SYNCS.PHASECHK.TRANS64 P0, [R0+URZ], R2 ;  /* 0x00000002000085a7 */ /* 0x000ea400080010ff */
[----:B--2---:R-:W-:Y:S05]  /*8140*/  @!P0 BRA `(.L_x_140) ;  /* 0xfffffffc00f08947 */ /* 0x004fea000383ffff */
[----:B------:R-:W-:Y:S05]  /*8150*/  BRA `(.L_x_141) ;  /* 0xffffffa8008c7947 */ /* 0x000fea000383ffff */
.L_x_48:
[----:B------:R-:W-:-:S07]  /*8160*/  MOV R0, UR5 ;  /* 0x0000000500007c02 */ /* 0x000fce0008000f00 */
.L_x_142:
[----:B-1----:R1:W2:Y:S02]  /*8170*/  SYNCS.PHASECHK.TRANS64.TRYWAIT P0, [R0+URZ], R2 ;  /* 0x00000002000075a7 */ /* 0x0022a400080011ff */
[----:B--2---:R-:W-:Y:S05]  /*8180*/  @!P0 NANOSLEEP.SYNCS 0x989680 ;  /* 0x009896800000895d */ /* 0x004fea0003900000 */
[----:B------:R-:W2:Y:S02]  /*8190*/  @!P0 SYNCS.PHASECHK.TRANS64 P0, [R0+URZ], R2 ;  /* 0x00000002000085a7 */ /* 0x000ea400080010ff */
[----:B--2---:R-:W-:Y:S05]  /*81a0*/  @!P0 BRA `(.L_x_142) ;  /* 0xfffffffc00f08947 */ /* 0x004fea000383ffff */
[----:B------:R-:W-:Y:S05]  /*81b0*/  BRA `(.L_x_143) ;  /* 0xffffffa800987947 */ /* 0x000fea000383ffff */
.L_x_51:
[----:B-1----:R1:W2:Y:S02]  /*81c0*/  SYNCS.PHASECHK.TRANS64.TRYWAIT P0, [R0+URZ+0xd0], R4 ;  /* 0x0000d004000075a7 */ /* 0x0022a400080011ff */
[----:B--2---:R-:W-:Y:S05]  /*81d0*/  @!P0 NANOSLEEP.SYNCS 0x989680 ;  /* 0x009896800000895d */ /* 0x004fea0003900000 */
[----:B------:R-:W2:Y:S02]  /*81e0*/  @!P0 SYNCS.PHASECHK.TRANS64 P0, [R0+URZ+0xd0], R4 ;  /* 0x0000d004000085a7 */ /* 0x000ea400080010ff */
[----:B--2---:R-:W-:Y:S05]  /*81f0*/  @!P0 BRA `(.L_x_51) ;  /* 0xfffffffc00f08947 */ /* 0x004fea000383ffff */
[----:B------:R-:W-:Y:S05]  /*8200*/  BRA `(.L_x_144) ;  /* 0xffffffa800f47947 */ /* 0x000fea000383ffff */
.L_x_52:
[----:B------:R-:W-:-:S07]  /*8210*/  MOV R0, UR4 ;  /* 0x0000000400007c02 */ /* 0x000fce0008000f00 */
.L_x_145:
[----:B-1----:R1:W2:Y:S02]  /*8220*/  SYNCS.PHASECHK.TRANS64.TRYWAIT P0, [R0+URZ+0x80], R5 ;  /* 0x00008005000075a7 */ /* 0x0022a400080011ff */
[----:B--2---:R-:W-:Y:S05]  /*8230*/  @!P0 NANOSLEEP.SYNCS 0x989680 ;  /* 0x009896800000895d */ /* 0x004fea0003900000 */
[----:B------:R-:W2:Y:S02]  /*8240*/  @!P0 SYNCS.PHASECHK.TRANS64 P0, [R0+URZ+0x80], R5 ;  /* 0x00008005000085a7 */ /* 0x000ea400080010ff */
[----:B--2---:R-:W-:Y:S05]  /*8250*/  @!P0 BRA `(.L_x_145) ;  /* 0xfffffffc00f08947 */ /* 0x004fea000383ffff */
[----:B------:R-:W-:Y:S05]  /*8260*/  BRA `(.L_x_146) ;  /* 0xffffffac00047947 */ /* 0x000fea000383ffff */
.L_x_53:
[----:B-1----:R1:W2:Y:S02]  /*8270*/  SYNCS.PHASECHK.TRANS64.TRYWAIT P1, [R0+URZ+0x70], R4 ;  /* 0x00007004000075a7 */ /* 0x0022a400080211ff */
[----:B--2---:R-:W-:Y:S05]  /*8280*/  @!P1 NANOSLEEP.SYNCS 0x989680 ;  /* 0x009896800000995d */ /* 0x004fea0003900000 */
[----:B------:R-:W2:Y:S02]  /*8290*/  @!P1 SYNCS.PHASECHK.TRANS64 P1, [R0+URZ+0x70], R4 ;  /* 0x00007004000095a7 */ /* 0x000ea400080210ff */
[----:B--2---:R-:W-:Y:S05]  /*82a0*/  @!P1 BRA `(.L_x_53) ;  /* 0xfffffffc00f09947 */ /* 0x004fea000383ffff */
[----:B------:R-:W-:Y:S05]  /*82b0*/  BRA `(.L_x_147) ;  /* 0xffffffac00347947 */ /* 0x000fea000383ffff */
.L_x_56:
[----:B------:R-:W-:-:S07]  /*82c0*/  MOV R0, UR4 ;  /* 0x0000000400007c02 */ /* 0x000fce0008000f00 */
.L_x_148:
[----:B-1----:R1:W2:Y:S02]  /*82d0*/  SYNCS.PHASECHK.TRANS64.TRYWAIT P0, [R0+URZ+0x80], R2 ;  /* 0x00008002000075a7 */ /* 0x0022a400080011ff */
[----:B--2---:R-:W-:Y:S05]  /*82e0*/  @!P0 NANOSLEEP.SYNCS 0x989680 ;  /* 0x009896800000895d */ /* 0x004fea0003900000 */
[----:B------:R-:W2:Y:S02]  /*82f0*/  @!P0 SYNCS.PHASECHK.TRANS64 P0, [R0+URZ+0x80], R2 ;  /* 0x00008002000085a7 */ /* 0x000ea400080010ff */
[----:B--2---:R-:W-:Y:S05]  /*8300*/  @!P0 BRA `(.L_x_148) ;  /* 0xfffffffc00f08947 */ /* 0x004fea000383ffff */
[----:B------:R-:W-:Y:S05]  /*8310*/  BRA `(.L_x_55) ;  /* 0xffffffac00887947 */ /* 0x000fea000383ffff */
.L_x_65:
[----:B-1----:R-:W-:-:S04]  /*8320*/  MOV R5, UR5 ;  /* 0x0000000500057c02 */ /* 0x002fc80008000f00 */
[----:B------:R1:W2:Y:S03]  /*8330*/  SYNCS.PHASECHK.TRANS64.TRYWAIT P0, [R5+URZ+0x8], R6 ;  /* 0x00000806050075a7 */ /* 0x0002a600080011ff */
[----:B--2---:R-:W-:Y:S05]  /*8340*/  @!P0 NANOSLEEP.SYNCS 0x989680 ;  /* 0x009896800000895d */ /* 0x004fea0003900000 */
[----:B------:R-:W2:Y:S02]  /*8350*/  @!P0 SYNCS.PHASECHK.TRANS64 P0, [R5+URZ+0x8], R6 ;  /* 0x00000806050085a7 */ /* 0x000ea400080010ff */
[----:B--2---:R-:W-:Y:S05]  /*8360*/  @!P0 BRA `(.L_x_65) ;  /* 0xfffffffc00ec8947 */ /* 0x004fea000383ffff */
[----:B------:R-:W-:Y:S05]  /*8370*/  BRA `(.L_x_64) ;  /* 0xffffffb0003c7947 */ /* 0x000fea000383ffff */
.L_x_67:
[----:B------:R-:W-:Y:S01]  /*8380*/  BSSY B0, `(.L_x_149) ;  /* 0x0000006000007945 */ /* 0x000fe20003800000 */
[----:B------:R-:W-:-:S07]  /*8390*/  MOV R15, 0xffffffff ;  /* 0xffffffff000f7802 */ /* 0x000fce0000000f00 */
[----:B-1---5:R-:W-:Y:S05]  /*83a0*/  WARPSYNC.COLLECTIVE R15, `(.L_x_150) ;  /* 0x000000000f0c7348 */ /* 0x022fea0003c00000 */
[----:B------:R-:W-:Y:S02]  /*83b0*/  ELECT P6, UR79, PT ;  /* 0x00000000004f782f */ /* 0x000fe400038c0000 */
[----:B------:R-:W-:Y:S01]  /*83c0*/  MOV R14, UR79 ;  /* 0x0000004f000e7c02 */ /* 0x000fe20008000f00 */
[----:B-1---5:R-:W-:Y:S10]  /*83d0*/  ENDCOLLECTIVE ;  /* 0x000000000000791b */ /* 0x022ff40003800000 */
.L_x_150:
[----:B------:R-:W-:Y:S05]  /*83e0*/  BSYNC B0 ;  /* 0x0000000000007941 */ /* 0x000fea0003800000 */
.L_x_149:
[----:B------:R-:W-:Y:S05]  /*83f0*/  BRA `(.L_x_151) ;  /* 0xffffffb0006c7947 */ /* 0x000fea000383ffff */
.L_x_69:
[----:B-1----:R-:W-:-:S04]  /*8400*/  MOV R3, UR5 ;  /* 0x0000000500037c02 */ /* 0x002fc80008000f00 */
[----:B------:R1:W2:Y:S03]  /*8410*/  SYNCS.PHASECHK.TRANS64.TRYWAIT P0, [R3+URZ+0x8], R4 ;  /* 0x00000804030075a7 */ /* 0x0002a600080011ff */
[----:B--2---:R-:W-:Y:S05]  /*8420*/  @!P0 NANOSLEEP.SYNCS 0x989680 ;  /* 0x009896800000895d */ /* 0x004fea0003900000 */
[----:B------:R-:W2:Y:S02]  /*8430*/  @!P0 SYNCS.PHASECHK.TRANS64 P0, [R3+URZ+0x8], R4 ;  /* 0x00000804030085a7 */ /* 0x000ea400080010ff */
[----:B--2---:R-:W-:Y:S05]  /*8440*/  @!P0 BRA `(.L_x_69) ;  /* 0xfffffffc00ec8947 */ /* 0x004fea000383ffff */
[----:B------:R-:W-:Y:S05]  /*8450*/  BRA `(.L_x_68) ;  /* 0xffffffb000707947 */ /* 0x000fea000383ffff */
.L_x_70:
[----:B-1----:R1:W2:Y:S02]  /*8460*/  SYNCS.PHASECHK.TRANS64.TRYWAIT P0, [R0+URZ+0x70], R4 ;  /* 0x00007004000075a7 */ /* 0x0022a400080011ff */
[----:B--2---:R-:W-:Y:S05]  /*8470*/  @!P0 NANOSLEEP.SYNCS 0x989680 ;  /* 0x009896800000895d */ /* 0x004fea0003900000 */
[----:B------:R-:W2:Y:S02]  /*8480*/  @!P0 SYNCS.PHASECHK.TRANS64 P0, [R0+URZ+0x70], R4 ;  /* 0x00007004000085a7 */ /* 0x000ea400080010ff */
[----:B--2---:R-:W-:Y:S05]  /*8490*/  @!P0 BRA `(.L_x_70) ;  /* 0xfffffffc00f08947 */ /* 0x004fea000383ffff */
[----:B------:R-:W-:Y:S05]  /*84a0*/  BRA `(.L_x_152) ;  /* 0xffffffb4007c7947 */ /* 0x000fea000383ffff */
.L_x_72:
[----:B------:R-:W-:-:S07]  /*84b0*/  MOV R0, UR46 ;  /* 0x0000002e00007c02 */ /* 0x000fce0008000f00 */
.L_x_153:
[----:B-1----:R1:W2:Y:S02]  /*84c0*/  SYNCS.PHASECHK.TRANS64.TRYWAIT P0, [R0+URZ+0xb0], R4 ;  /* 0x0000b004000075a7 */ /* 0x0022a400080011ff */
[----:B--2---:R-:W-:Y:S05]  /*84d0*/  @!P0 NANOSLEEP.SYNCS 0x989680 ;  /* 0x009896800000895d */ /* 0x004fea0003900000 */
[----:B------:R-:W2:Y:S02]  /*84e0*/  @!P0 SYNCS.PHASECHK.TRANS64 P0, [R0+URZ+0xb0], R4 ;  /* 0x0000b004000085a7 */ /* 0x000ea400080010ff */
[----:B--2---:R-:W-:Y:S05]  /*84f0*/  @!P0 BRA `(.L_x_153) ;  /* 0xfffffffc00f08947 */ /* 0x004fea000383ffff */
[----:B------:R-:W-:Y:S05]  /*8500*/  BRA `(.L_x_154) ;  /* 0xffffffb400c87947 */ /* 0x000fea000383ffff */
.L_x_75:
[----:B------:R-:W-:Y:S07]  /*8510*/  MOV R0, UR7 ;  /* 0x0000000700007c02 */ /* 0x000fee0008000f00 */
.L_x_155:
[----:B-1----:R1:W2:Y:S02]  /*8520*/  SYNCS.PHASECHK.TRANS64.TRYWAIT P0, [R0+URZ], R4 ;  /* 0x00000004000075a7 */ /* 0x0022a400080011ff */
[----:B--2---:R-:W-:Y:S05]  /*8530*/  @!P0 NANOSLEEP.SYNCS 0x989680 ;  /* 0x009896800000895d */ /* 0x004fea0003900000 */
[----:B------:R-:W2:Y:S02]  /*8540*/  @!P0 SYNCS.PHASECHK.TRANS64 P0, [R0+URZ], R4 ;  /* 0x00000004000085a7 */ /* 0x000ea400080010ff */
[----:B--2---:R-:W-:Y:S05]  /*8550*/  @!P0 BRA `(.L_x_155) ;  /* 0xfffffffc00f08947 */ /* 0x004fea000383ffff */
[----:B------:R-:W-:Y:S05]  /*8560*/  BRA `(.L_x_74) ;  /* 0xffffffb400dc7947 */ /* 0x000fea000383ffff */
.L_x_79:
[----:B-1----:R-:W-:-:S07]  /*8570*/  MOV R0, UR4 ;  /* 0x0000000400007c02 */ /* 0x002fce0008000f00 */
.L_x_156:
[----:B-1----:R1:W2:Y:S02]  /*8580*/  SYNCS.PHASECHK.TRANS64.TRYWAIT P0, [R0+URZ], R2 ;  /* 0x00000002000075a7 */ /* 0x0022a400080011ff */
[----:B--2---:R-:W-:Y:S05]  /*8590*/  @!P0 NANOSLEEP.SYNCS 0x989680 ;  /* 0x009896800000895d */ /* 0x004fea0003900000 */
[----:B------:R-:W2:Y:S02]  /*85a0*/  @!P0 SYNCS.PHASECHK.TRANS64 P0, [R0+URZ], R2 ;  /* 0x00000002000085a7 */ /* 0x000ea400080010ff */
[----:B--2---:R-:W-:Y:S05]  /*85b0*/  @!P0 BRA `(.L_x_156) ;  /* 0xfffffffc00f08947 */ /* 0x004fea000383ffff */
[----:B------:R-:W-:Y:S05]  /*85c0*/  BRA `(.L_x_157) ;  /* 0xffffffbc00207947 */ /* 0x000fea000383ffff */
.L_x_80:
[----:B------:R-:W-:-:S07]  /*85d0*/  MOV R0, UR5 ;  /* 0x0000000500007c02 */ /* 0x000fce0008000f00 */
.L_x_158:
[----:B-1----:R1:W2:Y:S02]  /*85e0*/  SYNCS.PHASECHK.TRANS64.TRYWAIT P0, [R0+URZ], R3 ;  /* 0x00000003000075a7 */ /* 0x0022a400080011ff */
[----:B--2---:R-:W-:Y:S05]  /*85f0*/  @!P0 NANOSLEEP.SYNCS 0x989680 ;  /* 0x009896800000895d */ /* 0x004fea0003900000 */
[----:B------:R-:W2:Y:S02]  /*8600*/  @!P0 SYNCS.PHASECHK.TRANS64 P0, [R0+URZ], R3 ;  /* 0x00000003000085a7 */ /* 0x000ea400080010ff */
[----:B--2---:R-:W-:Y:S05]  /*8610*/  @!P0 BRA `(.L_x_158) ;  /* 0xfffffffc00f08947 */ /* 0x004fea000383ffff */
[----:B------:R-:W-:Y:S05]  /*8620*/  BRA `(.L_x_159) ;  /* 0xffffffbc002c7947 */ /* 0x000fea000383ffff */
.L_x_81:
[----:B------:R-:W-:-:S07]  /*8630*/  MOV R0, UR5 ;  /* 0x0000000500007c02 */ /* 0x000fce0008000f00 */
.L_x_160:
[----:B-1----:R1:W2:Y:S02]  /*8640*/  SYNCS.PHASECHK.TRANS64.TRYWAIT P0, [R0+URZ], R3 ;  /* 0x00000003000075a7 */ /* 0x0022a400080011ff */
[----:B--2---:R-:W-:Y:S05]  /*8650*/  @!P0 NANOSLEEP.SYNCS 0x989680 ;  /* 0x009896800000895d */ /* 0x004fea0003900000 */
[----:B------:R-:W2:Y:S02]  /*8660*/  @!P0 SYNCS.PHASECHK.TRANS64 P0, [R0+URZ], R3 ;  /* 0x00000003000085a7 */ /* 0x000ea400080010ff */
[----:B--2---:R-:W-:Y:S05]  /*8670*/  @!P0 BRA `(.L_x_160) ;  /* 0xfffffffc00f08947 */ /* 0x004fea000383ffff */
[----:B------:R-:W-:Y:S05]  /*8680*/  BRA `(.L_x_161) ;  /* 0xffffffbc00387947 */ /* 0x000fea000383ffff */
.L_x_84:
[----:B------:R-:W-:-:S07]  /*8690*/  MOV R0, UR41 ;  /* 0x0000002900007c02 */ /* 0x000fce0008000f00 */
.L_x_162:
[----:B-1----:R1:W2:Y:S02]  /*86a0*/  SYNCS.PHASECHK.TRANS64.TRYWAIT P1, [R0+URZ+0xf0], R2 ;  /* 0x0000f002000075a7 */ /* 0x0022a400080211ff */
[----:B--2---:R-:W-:Y:S05]  /*86b0*/  @!P1 NANOSLEEP.SYNCS 0x989680 ;  /* 0x009896800000995d */ /* 0x004fea0003900000 */
[----:B------:R-:W2:Y:S02]  /*86c0*/  @!P1 SYNCS.PHASECHK.TRANS64 P1, [R0+URZ+0xf0], R2 ;  /* 0x0000f002000095a7 */ /* 0x000ea400080210ff */
[----:B--2---:R-:W-:Y:S05]  /*86d0*/  @!P1 BRA `(.L_x_162) ;  /* 0xfffffffc00f09947 */ /* 0x004fea000383ffff */
[----:B------:R-:W-:Y:S05]  /*86e0*/  BRA `(.L_x_163) ;  /* 0xffffffbc00847947 */ /* 0x000fea000383ffff */
.L_x_89:
[----:B---3--:R3:W1:Y:S02]  /*86f0*/  SYNCS.PHASECHK.TRANS64.TRYWAIT P0, [R12+URZ+0x70], R0 ;  /* 0x000070000c0075a7 */ /* 0x00866400080011ff */
[----:B-1----:R-:W-:Y:S05]  /*8700*/  @!P0 NANOSLEEP.SYNCS 0x989680 ;  /* 0x009896800000895d */ /* 0x002fea0003900000 */
[----:B------:R-:W1:Y:S02]  /*8710*/  @!P0 SYNCS.PHASECHK.TRANS64 P0, [R12+URZ+0x70], R0 ;  /* 0x000070000c0085a7 */ /* 0x000e6400080010ff */
[----:B-1----:R-:W-:Y:S05]  /*8720*/  @!P0 BRA `(.L_x_89) ;  /* 0xfffffffc00f08947 */ /* 0x002fea000383ffff */
[----:B------:R-:W-:Y:S05]  /*8730*/  BRA `(.L_x_164) ;  /* 0xffffffc0009c7947 */ /* 0x000fea000383ffff */
.L_x_92:
[----:B-1----:R-:W-:Y:S07]  /*8740*/  MOV R0, UR29 ;  /* 0x0000001d00007c02 */ /* 0x002fee0008000f00 */
.L_x_165:
[----:B-1----:R1:W2:Y:S02]  /*8750*/  SYNCS.PHASECHK.TRANS64.TRYWAIT P2, [R0+URZ+0x68], R6 ;  /* 0x00006806000075a7 */ /* 0x0022a400080411ff */
[----:B--2---:R-:W-:Y:S05]  /*8760*/  @!P2 NANOSLEEP.SYNCS 0x989680 ;  /* 0x009896800000a95d */ /* 0x004fea0003900000 */
[----:B------:R-:W2:Y:S02]  /*8770*/  @!P2 SYNCS.PHASECHK.TRANS64 P2, [R0+URZ+0x68], R6 ;  /* 0x000068060000a5a7 */ /* 0x000ea400080410ff */
[----:B--2---:R-:W-:Y:S05]  /*8780*/  @!P2 BRA `(.L_x_165) ;  /* 0xfffffffc00f0a947 */ /* 0x004fea000383ffff */
[----:B------:R-:W-:Y:S05]  /*8790*/  BRA `(.L_x_91) ;  /* 0xffffffc800007947 */ /* 0x000fea000383ffff */
.L_x_95:
[----:B------:R-:W-:Y:S07]  /*87a0*/  MOV R0, UR4 ;  /* 0x0000000400007c02 */ /* 0x000fee0008000f00 */
.L_x_166:
[----:B-1----:R1:W2:Y:S02]  /*87b0*/  SYNCS.PHASECHK.TRANS64.TRYWAIT P0, [R0+URZ+0x48], R9 ;  /* 0x00004809000075a7 */ /* 0x0022a400080011ff */
[----:B--2---:R-:W-:Y:S05]  /*87c0*/  @!P0 NANOSLEEP.SYNCS 0x989680 ;  /* 0x009896800000895d */ /* 0x004fea0003900000 */
[----:B------:R-:W2:Y:S02]  /*87d0*/  @!P0 SYNCS.PHASECHK.TRANS64 P0, [R0+URZ+0x48], R9 ;  /* 0x00004809000085a7 */ /* 0x000ea400080010ff */
[----:B--2---:R-:W-:Y:S05]  /*87e0*/  @!P0 BRA `(.L_x_166) ;  /* 0xfffffffc00f08947 */ /* 0x004fea000383ffff */
[----:B------:R-:W-:Y:S05]  /*87f0*/  BRA `(.L_x_167) ;  /* 0xffffffc800607947 */ /* 0x000fea000383ffff */
.L_x_96:
[----:B------:R-:W-:Y:S07]  /*8800*/  MOV R0, UR5 ;  /* 0x0000000500007c02 */ /* 0x000fee0008000f00 */
.L_x_168:
[----:B-1----:R1:W2:Y:S02]  /*8810*/  SYNCS.PHASECHK.TRANS64.TRYWAIT P0, [R0+URZ+0x48], R6 ;  /* 0x00004806000075a7 */ /* 0x0022a400080011ff */
[----:B--2---:R-:W-:Y:S05]  /*8820*/  @!P0 NANOSLEEP.SYNCS 0x989680 ;  /* 0x009896800000895d */ /* 0x004fea0003900000 */
[----:B------:R-:W2:Y:S02]  /*8830*/  @!P0 SYNCS.PHASECHK.TRANS64 P0, [R0+URZ+0x48], R6 ;  /* 0x00004806000085a7 */ /* 0x000ea400080010ff */
[----:B--2---:R-:W-:Y:S05]  /*8840*/  @!P0 BRA `(.L_x_168) ;  /* 0xfffffffc00f08947 */ /* 0x004fea000383ffff */
[----:B------:R-:W-:Y:S05]  /*8850*/  BRA `(.L_x_169) ;  /* 0xffffffc800d87947 */ /* 0x000fea000383ffff */
.L_x_98:
[----:B------:R-:W-:-:S07]  /*8860*/  MOV R0, UR4 ;  /* 0x0000000400007c02 */ /* 0x000fce0008000f00 */
.L_x_170:
[----:B-1----:R1:W2:Y:S02]  /*8870*/  SYNCS.PHASECHK.TRANS64.TRYWAIT P0, [R0+URZ], R2 ;  /* 0x00000002000075a7 */ /* 0x0022a400080011ff */
[----:B--2---:R-:W-:Y:S05]  /*8880*/  @!P0 NANOSLEEP.SYNCS 0x989680 ;  /* 0x009896800000895d */ /* 0x004fea0003900000 */
[----:B------:R-:W2:Y:S02]  /*8890*/  @!P0 SYNCS.PHASECHK.TRANS64 P0, [R0+URZ], R2 ;  /* 0x00000002000085a7 */ /* 0x000ea400080010ff */
[----:B--2---:R-:W-:Y:S05]  /*88a0*/  @!P0 BRA `(.L_x_170) ;  /* 0xfffffffc00f08947 */ /* 0x004fea000383ffff */
[----:B------:R-:W-:Y:S05]  /*88b0*/  BRA `(.L_x_171) ;  /* 0xffffffcc00887947 */ /* 0x000fea000383ffff */
.L_x_99:
[----:B------:R-:W-:-:S07]  /*88c0*/  MOV R0, UR5 ;  /* 0x0000000500007c02 */ /* 0x000fce0008000f00 */
.L_x_172:
[----:B-1----:R1:W2:Y:S02]  /*88d0*/  SYNCS.PHASECHK.TRANS64.TRYWAIT P0, [R0+URZ], R2 ;  /* 0x00000002000075a7 */ /* 0x0022a400080011ff */
[----:B--2---:R-:W-:Y:S05]  /*88e0*/  @!P0 NANOSLEEP.SYNCS 0x989680 ;  /* 0x009896800000895d */ /* 0x004fea0003900000 */
[----:B------:R-:W2:Y:S02]  /*88f0*/  @!P0 SYNCS.PHASECHK.TRANS64 P0, [R0+URZ], R2 ;  /* 0x00000002000085a7 */ /* 0x000ea400080010ff */
[----:B--2---:R-:W-:Y:S05]  /*8900*/  @!P0 BRA `(.L_x_172) ;  /* 0xfffffffc00f08947 */ /* 0x004fea000383ffff */
[----:B------:R-:W-:Y:S05]  /*8910*/  BRA `(.L_x_173) ;  /* 0xffffffcc00947947 */ /* 0x000fea000383ffff */
.L_x_101:
[----:B-1----:R1:W2:Y:S02]  /*8920*/  SYNCS.PHASECHK.TRANS64.TRYWAIT P0, [R0+URZ+0x70], R2 ;  /* 0x00007002000075a7 */ /* 0x0022a400080011ff */
[----:B--2---:R-:W-:Y:S05]  /*8930*/  @!P0 NANOSLEEP.SYNCS 0x989680 ;  /* 0x009896800000895d */ /* 0x004fea0003900000 */
[----:B------:R-:W2:Y:S02]  /*8940*/  @!P0 SYNCS.PHASECHK.TRANS64 P0, [R0+URZ+0x70], R2 ;  /* 0x00007002000085a7 */ /* 0x000ea400080010ff */
[----:B--2---:R-:W-:Y:S05]  /*8950*/  @!P0 BRA `(.L_x_101) ;  /* 0xfffffffc00f08947 */ /* 0x004fea000383ffff */
[----:B------:R-:W-:Y:S05]  /*8960*/  BRA `(.L_x_174) ;  /* 0xffffffd000787947 */ /* 0x000fea000383ffff */
.L_x_111:
[----:B-1----:R1:W3:Y:S02]  /*8970*/  SYNCS.PHASECHK.TRANS64.TRYWAIT P1, [R0+URZ+0x30], R3 ;  /* 0x00003003000075a7 */ /* 0x0022e400080211ff */
[----:B---3--:R-:W-:Y:S05]  /*8980*/  @!P1 NANOSLEEP.SYNCS 0x989680 ;  /* 0x009896800000995d */ /* 0x008fea0003900000 */
[----:B------:R-:W3:Y:S02]  /*8990*/  @!P1 SYNCS.PHASECHK.TRANS64 P1, [R0+URZ+0x30], R3 ;  /* 0x00003003000095a7 */ /* 0x000ee400080210ff */
[----:B---3--:R-:W-:Y:S05]  /*89a0*/  @!P1 BRA `(.L_x_111) ;  /* 0xfffffffc00f09947 */ /* 0x008fea000383ffff */
[----:B------:R-:W-:Y:S05]  /*89b0*/  BRA `(.L_x_110) ;  /* 0xffffffe000007947 */ /* 0x000fea000383ffff */
.L_x_113:
[----:B-1----:R1:W4:Y:S02]  /*89c0*/  SYNCS.PHASECHK.TRANS64.TRYWAIT P0, [R53+URZ+0x90], R2 ;  /* 0x00009002350075a7 */ /* 0x00232400080011ff */
[----:B----4-:R-:W-:Y:S05]  /*89d0*/  @!P0 NANOSLEEP.SYNCS 0x989680 ;  /* 0x009896800000895d */ /* 0x010fea0003900000 */
[----:B------:R-:W4:Y:S02]  /*89e0*/  @!P0 SYNCS.PHASECHK.TRANS64 P0, [R53+URZ+0x90], R2 ;  /* 0x00009002350085a7 */ /* 0x000f2400080010ff */
[----:B----4-:R-:W-:Y:S05]  /*89f0*/  @!P0 BRA `(.L_x_113) ;  /* 0xfffffffc00f08947 */ /* 0x010fea000383ffff */
[----:B------:R-:W-:Y:S05]  /*8a00*/  BRA `(.L_x_112) ;  /* 0xffffffe000307947 */ /* 0x000fea000383ffff */
.L_x_124:
[----:B-1----:R1:W2:Y:S02]  /*8a10*/  SYNCS.PHASECHK.TRANS64.TRYWAIT P0, [R2+URZ+0x30], R68 ;  /* 0x00003044020075a7 */ /* 0x0022a400080011ff */
[----:B--2---:R-:W-:Y:S05]  /*8a20*/  @!P0 NANOSLEEP.SYNCS 0x989680 ;  /* 0x009896800000895d */ /* 0x004fea0003900000 */
[----:B------:R-:W2:Y:S02]  /*8a30*/  @!P0 SYNCS.PHASECHK.TRANS64 P0, [R2+URZ+0x30], R68 ;  /* 0x00003044020085a7 */ /* 0x000ea400080010ff */
[----:B--2---:R-:W-:Y:S05]  /*8a40*/  @!P0 BRA `(.L_x_124) ;  /* 0xfffffffc00f08947 */ /* 0x004fea000383ffff */
[----:B------:R-:W-:Y:S05]  /*8a50*/  BRA `(.L_x_123) ;  /* 0xffffffe800587947 */ /* 0x000fea000383ffff */
        .weak           $__internal_0_$__cuda_sm10x_tcgen05_guardrail_trap_col_being_dealloced_not_returned_by_alloc
        .type           $__internal_0_$__cuda_sm10x_tcgen05_guardrail_trap_col_being_dealloced_not_returned_by_alloc,@function
        .size           $__internal_0_$__cuda_sm10x_tcgen05_guardrail_trap_col_being_dealloced_not_returned_by_alloc,($__internal_1_$__cuda_sm10x_tcgen05_guardrail_trap_phase_invalid_during_alloc - $__internal_0_$__cuda_sm10x_tcgen05_guardrail_trap_col_being_dealloced_not_returned_by_alloc)
$__internal_0_$__cuda_sm10x_tcgen05_guardrail_trap_col_being_dealloced_not_returned_by_alloc:
[----:B------:R-:W-:Y:S05]  /*8a60*/  BPT.TRAP 0x1 ;  /* 0x000000040000795c */ /* 0x000fea0000300000 */
[----:B------:R-:W-:-:S04]  /*8a70*/  HFMA2 R3, -RZ, RZ, 0, 0 ;  /* 0x00000000ff037431 */ /* 0x000fc800000001ff */
[----:B------:R-:W-:Y:S05]  /*8a80*/  RET.REL.NODEC R2 `(_ZN7cutlass13device_kernelINS_4gemm6kernel13GemmUniversalIN4cute5tupleIJiiiiEEENS1_10collective13CollectiveMmaINS1_35MainloopSm100TmaUmmaWarpSpecializedILi3ELi2ELi4ENS5_IJNS4_1CILi2EEESB_NSA_ILi1EEEEEEEENS5_IJNSA_ILi128EEENSA_ILi64EEESF_EEENS_10bfloat16_tENS5_IJlSC_lEEESI_SJ_NS4_8TiledMMAINS4_8MMA_AtomIJNS4_26SM100_MMA_F16BF16_2x1SM_SSISI_SI_fLi128ELi64ELNS4_4UMMA5MajorE0ELSO_0ELNSN_7ScaleInE0ELSP_0EEEEEENS4_6LayoutINS5_IJSC_SC_SC_EEENS5_IJNSA_ILi0EEESU_SU_EEEEENS5_IJNS4_10UnderscoreESX_SX_EEEEENS4_28SM100_TMA_2SM_LOAD_MULTICASTENS4_14ComposedLayoutINS4_7SwizzleILi3ELi4ELi3EEENS4_18smem_ptr_flag_bitsILi16EEENSS_INS5_IJNSA_ILi8EEESG_EEENS5_IJSG_SC_EEEEEEEvNS4_8identityENS4_18SM100_TMA_2SM_LOADES1A_vS1B_EENS_8epilogue10collective18CollectiveEpilogueINS1E_23Sm100TmaWarpSpecializedILi3ELi2ELi16ELb1ELb0EEEJNS5_IJSG_SG_SF_EEENS5_IJNSS_ISG_SC_EENSS_INS5_IJNSA_ILi16EEESB_EEENS5_IJSC_NSA_ILi32EEEEEEEEEEESI_SJ_SI_SJ_NS1E_6fusion15FusionCallbacksIS1I_NS1R_17LinearCombinationISI_fSI_fLNS_15FloatRoundStyleE2EEES1J_S1Q_JEEENS4_5SM1004TMEM4LOAD26SM100_TMEM_LOAD_32dp32b16xENS4_13SM90_TMA_LOADENS11_INS12_ILi1ELi4ELi3EEES15_NSS_INS5_IJS16_S1L_EEENS5_IJS1L_SC_EEEEEEENS4_39AutoVectorizingCopyWithAssumedAlignmentILi128EEENS4_14SM90_TMA_STOREES26_S28_S28_EEEvvEEEEvNT_6ParamsE) ;  /* 0xffffff74025c7950 */ /* 0x000fea0003c3ffff */
        .weak           $__internal_1_$__cuda_sm10x_tcgen05_guardrail_trap_phase_invalid_during_alloc
        .type           $__internal_1_$__cuda_sm10x_tcgen05_guardrail_trap_phase_invalid_during_alloc,@function
        .size           $__internal_1_$__cuda_sm10x_tcgen05_guardrail_trap_phase_invalid_during_alloc,($__internal_2_$__cuda_sm10x_tcgen05_guardrail_trap_unallocated_columns_being_dealloced - $__internal_1_$__cuda_sm10x_tcgen05_guardrail_trap_phase_invalid_during_alloc)
$__internal_1_$__cuda_sm10x_tcgen05_guardrail_trap_phase_invalid_during_alloc:
[----:B------:R-:W-:Y:S05]  /*8a90*/  BPT.TRAP 0x1 ;  /* 0x000000040000795c */ /* 0x000fea0000300000 */
[----:B------:R-:W-:-:S04]  /*8aa0*/  MOV R5, 0x0 ;  /* 0x0000000000057802 */ /* 0x000fc80000000f00 */
[----:B------:R-:W-:Y:S05]  /*8ab0*/  RET.REL.NODEC R4 `(_ZN7cutlass13device_kernelINS_4gemm6kernel13GemmUniversalIN4cute5tupleIJiiiiEEENS1_10collective13CollectiveMmaINS1_35MainloopSm100TmaUmmaWarpSpecializedILi3ELi2ELi4ENS5_IJNS4_1CILi2EEESB_NSA_ILi1EEEEEEEENS5_IJNSA_ILi128EEENSA_ILi64EEESF_EEENS_10bfloat16_tENS5_IJlSC_lEEESI_SJ_NS4_8TiledMMAINS4_8MMA_AtomIJNS4_26SM100_MMA_F16BF16_2x1SM_SSISI_SI_fLi128ELi64ELNS4_4UMMA5MajorE0ELSO_0ELNSN_7ScaleInE0ELSP_0EEEEEENS4_6LayoutINS5_IJSC_SC_SC_EEENS5_IJNSA_ILi0EEESU_SU_EEEEENS5_IJNS4_10UnderscoreESX_SX_EEEEENS4_28SM100_TMA_2SM_LOAD_MULTICASTENS4_14ComposedLayoutINS4_7SwizzleILi3ELi4ELi3EEENS4_18smem_ptr_flag_bitsILi16EEENSS_INS5_IJNSA_ILi8EEESG_EEENS5_IJSG_SC_EEEEEEEvNS4_8identityENS4_18SM100_TMA_2SM_LOADES1A_vS1B_EENS_8epilogue10collective18CollectiveEpilogueINS1E_23Sm100TmaWarpSpecializedILi3ELi2ELi16ELb1ELb0EEEJNS5_IJSG_SG_SF_EEENS5_IJNSS_ISG_SC_EENSS_INS5_IJNSA_ILi16EEESB_EEENS5_IJSC_NSA_ILi32EEEEEEEEEEESI_SJ_SI_SJ_NS1E_6fusion15FusionCallbacksIS1I_NS1R_17LinearCombinationISI_fSI_fLNS_15FloatRoundStyleE2EEES1J_S1Q_JEEENS4_5SM1004TMEM4LOAD26SM100_TMEM_LOAD_32dp32b16xENS4_13SM90_TMA_LOADENS11_INS12_ILi1ELi4ELi3EEES15_NSS_INS5_IJS16_S1L_EEENS5_IJS1L_SC_EEEEEEENS4_39AutoVectorizingCopyWithAssumedAlignmentILi128EEENS4_14SM90_TMA_STOREES26_S28_S28_EEEvvEEEEvNT_6ParamsE) ;  /* 0xffffff7404507950 */ /* 0x000fea0003c3ffff */
        .weak           $__internal_2_$__cuda_sm10x_tcgen05_guardrail_trap_unallocated_columns_being_dealloced
        .type           $__internal_2_$__cuda_sm10x_tcgen05_guardrail_trap_unallocated_columns_being_dealloced,@function
        .size           $__internal_2_$__cuda_sm10x_tcgen05_guardrail_trap_unallocated_columns_being_dealloced,(.L_x_176 - $__internal_2_$__cuda_sm10x_tcgen05_guardrail_trap_unallocated_columns_being_dealloced)
$__internal_2_$__cuda_sm10x_tcgen05_guardrail_trap_unallocated_columns_being_dealloced:
[----:B------:R-:W-:Y:S05]  /*8ac0*/  BPT.TRAP 0x1 ;  /* 0x000000040000795c */ /* 0x000fea0000300000 */
[----:B------:R-:W-:-:S04]  /*8ad0*/  HFMA2 R3, -RZ, RZ, 0, 0 ;  /* 0x00000000ff037431 */ /* 0x000fc800000001ff */
[----:B------:R-:W-:Y:S05]  /*8ae0*/  RET.REL.NODEC R2 `(_ZN7cutlass13device_kernelINS_4gemm6kernel13GemmUniversalIN4cute5tupleIJiiiiEEENS1_10collective13CollectiveMmaINS1_35MainloopSm100TmaUmmaWarpSpecializedILi3ELi2ELi4ENS5_IJNS4_1CILi2EEESB_NSA_ILi1EEEEEEEENS5_IJNSA_ILi128EEENSA_ILi64EEESF_EEENS_10bfloat16_tENS5_IJlSC_lEEESI_SJ_NS4_8TiledMMAINS4_8MMA_AtomIJNS4_26SM100_MMA_F16BF16_2x1SM_SSISI_SI_fLi128ELi64ELNS4_4UMMA5MajorE0ELSO_0ELNSN_7ScaleInE0ELSP_0EEEEEENS4_6LayoutINS5_IJSC_SC_SC_EEENS5_IJNSA_ILi0EEESU_SU_EEEEENS5_IJNS4_10UnderscoreESX_SX_EEEEENS4_28SM100_TMA_2SM_LOAD_MULTICASTENS4_14ComposedLayoutINS4_7SwizzleILi3ELi4ELi3EEENS4_18smem_ptr_flag_bitsILi16EEENSS_INS5_IJNSA_ILi8EEESG_EEENS5_IJSG_SC_EEEEEEEvNS4_8identityENS4_18SM100_TMA_2SM_LOADES1A_vS1B_EENS_8epilogue10collective18CollectiveEpilogueINS1E_23Sm100TmaWarpSpecializedILi3ELi2ELi16ELb1ELb0EEEJNS5_IJSG_SG_SF_EEENS5_IJNSS_ISG_SC_EENSS_INS5_IJNSA_ILi16EEESB_EEENS5_IJSC_NSA_ILi32EEEEEEEEEEESI_SJ_SI_SJ_NS1E_6fusion15FusionCallbacksIS1I_NS1R_17LinearCombinationISI_fSI_fLNS_15FloatRoundStyleE2EEES1J_S1Q_JEEENS4_5SM1004TMEM4LOAD26SM100_TMEM_LOAD_32dp32b16xENS4_13SM90_TMA_LOADENS11_INS12_ILi1ELi4ELi3EEES15_NSS_INS5_IJS16_S1L_EEENS5_IJS1L_SC_EEEEEEENS4_39AutoVectorizingCopyWithAssumedAlignmentILi128EEENS4_14SM90_TMA_STOREES26_S28_S28_EEEvvEEEEvNT_6ParamsE) ;  /* 0xffffff7402447950 */ /* 0x000fea0003c3ffff */
.L_x_175:
[----:B------:R-:W-:-:S00]  /*8af0*/  BRA `(.L_x_175) ;  /* 0xfffffffc00fc7947 */ /* 0x000fc0000383ffff */
[----:B------:R-:W-:-:S00]  /*8b00*/  NOP ;  /* 0x0000000000007918 */ /* 0x000fc00000000000 */
[----:B------:R-:W-:-:S00]  /*8b10*/  NOP ;  /* 0x0000000000007918 */ /* 0x000fc00000000000 */
[----:B------:R-:W-:-:S00]  /*8b20*/  NOP ;  /* 0x0000000000007918 */ /* 0x000fc00000000000 */
[----:B------:R-:W-:-:S00]  /*8b30*/  NOP ;  /* 0x0000000000007918 */ /* 0x000fc00000000000 */
[----:B------:R-:W-:-:S00]  /*8b40*/  NOP ;  /* 0x0000000000007918 */ /* 0x000fc00000000000 */
[----:B------:R-:W-:-:S00]  /*8b50*/  NOP ;  /* 0x0000000000007918 */ /* 0x000fc00000000000 */
[----:B------:R-:W-:-:S00]  /*8b60*/  NOP ;  /* 0x0000000000007918 */ /* 0x000fc00000000000 */
[----:B------:R-:W-:-:S00]  /*8b70*/  NOP ;  /* 0x0000000000007918 */ /* 0x000fc00000000000 */
.L_x_176:


//--------------------- .nv.global.init           --------------------------
	.section	.nv.global.init,"aw",@progbits
.nv.global.init:
	.type		$str$27,@object
	.size		$str$27,($str$28 - $str$27)
$str$27:
        /*0000*/ 	.byte	0x28, 0x61, 0x64, 0x64, 0x72, 0x65, 0x73, 0x73, 0x20, 0x26, 0x20, 0x6d, 0x61, 0x73, 0x6b, 0x29
        /*0010*/ 	.byte	0x20, 0x3d, 0x3d, 0x20, 0x30, 0x00
	.type		$str$28,@object
	.size		$str$28,($str$26 - $str$28)
$str$28:
        /*0016*/ 	.byte	0x2f, 0x74, 0x6d, 0x70, 0x2f, 0x63, 0x75, 0x74, 0x6c, 0x61, 0x73, 0x73, 0x5f, 0x73, 0x77, 0x65
        /*0026*/ 	.byte	0x65, 0x70, 0x5f, 0x73, 0x72, 0x63, 0x2f, 0x69, 0x6e, 0x63, 0x6c, 0x75, 0x64, 0x65, 0x2f, 0x63
        /*0036*/ 	.byte	0x75, 0x74, 0x65, 0x2f, 0x70, 0x6f, 0x69, 0x6e, 0x74, 0x65, 0x72, 0x5f, 0x66, 0x6c, 0x61, 0x67
        /*0046*/ 	.byte	0x67, 0x65, 0x64, 0x2e, 0x68, 0x70, 0x70, 0x00
	.type		$str$26,@object
	.size		$str$26,($str$25 - $str$26)
$str$26:
        /*004e*/ 	.byte	0x2f, 0x74, 0x6d, 0x70, 0x2f, 0x63, 0x75, 0x74, 0x6c, 0x61, 0x73, 0x73, 0x5f, 0x73, 0x77, 0x65
        /*005e*/ 	.byte	0x65, 0x70, 0x5f, 0x73, 0x72, 0x63, 0x2f, 0x69, 0x6e, 0x63, 0x6c, 0x75, 0x64, 0x65, 0x2f, 0x63
        /*006e*/ 	.byte	0x75, 0x74, 0x65, 0x2f, 0x61, 0x74, 0x6f, 0x6d, 0x2f, 0x63, 0x6f, 0x70, 0x79, 0x5f, 0x74, 0x72
        /*007e*/ 	.byte	0x61, 0x69, 0x74, 0x73, 0x5f, 0x73, 0x6d, 0x31, 0x30, 0x30, 0x2e, 0x68, 0x70, 0x70, 0x00
	.type		$str$25,@object
	.size		$str$25,(__unnamed_1 - $str$25)
$str$25:
        /*008d*/ 	.byte	0x28, 0x28, 0x75, 0x69, 0x6e, 0x74, 0x33, 0x32, 0x5f, 0x74, 0x28, 0x74, 0x68, 0x72, 0x65, 0x61
        /*009d*/ 	.byte	0x64, 0x49, 0x64, 0x78, 0x2e, 0x78, 0x29, 0x20, 0x2f, 0x20, 0x33, 0x32, 0x29, 0x20, 0x25, 0x20
        /*00ad*/ 	.byte	0x34, 0x29, 0x20, 0x3d, 0x3d, 0x20, 0x28, 0x28, 0x28, 0x74, 0x6d, 0x65, 0x6d, 0x5f, 0x61, 0x64
        /*00bd*/ 	.byte	0x64, 0x72, 0x20, 0x3e, 0x3e, 0x20, 0x31, 0x36, 0x29, 0x20, 0x2f, 0x20, 0x33, 0x32, 0x29, 0x20
        /*00cd*/ 	.byte	0x25, 0x20, 0x34, 0x29, 0x00
	.type		__unnamed_1,@object
	.size		__unnamed_1,(__unnamed_2 - __unnamed_1)
__unnamed_1:
        /*00d2*/ 	.byte	0x61, 0x75, 0x74, 0x6f, 0x20, 0x63, 0x75, 0x74, 0x65, 0x3a, 0x3a, 0x61, 0x73, 0x5f, 0x70, 0x6f
        /* <DEDUP_REMOVED lines=24> */
        /*0262*/ 	.byte	0x43, 0x3c, 0x32, 0x30, 0x34, 0x38, 0x3e, 0x3e, 0x3e, 0x3e, 0x5d, 0x00
	.type		__unnamed_2,@object
	.size		__unnamed_2,(.L_2 - __unnamed_2)
__unnamed_2:
        /* <DEDUP_REMOVED lines=40> */
        /*04ee*/ 	.byte	0x3a, 0x3a, 0x43, 0x3c, 0x30, 0x3e, 0x3e, 0x3e, 0x3e, 0x5d, 0x00
.L_2:


//--------------------- .nv.shared._ZN7cutlass13device_kernelINS_4gemm6kernel13GemmUniversalIN4cute5tupleIJiiiiEEENS1_10collective13CollectiveMmaINS1_35MainloopSm100TmaUmmaWarpSpecializedILi3ELi2ELi4ENS5_IJNS4_1CILi2EEESB_NSA_ILi1EEEEEEEENS5_IJNSA_ILi128EEENSA_ILi64EEESF_EEENS_10bfloat16_tENS5_IJlSC_lEEESI_SJ_NS4_8TiledMMAINS4_8MMA_AtomIJNS4_26SM100_MMA_F16BF16_2x1SM_SSISI_SI_fLi128ELi64ELNS4_4UMMA5MajorE0ELSO_0ELNSN_7ScaleInE0ELSP_0EEEEEENS4_6LayoutINS5_IJSC_SC_SC_EEENS5_IJNSA_ILi0EEESU_SU_EEEEENS5_IJNS4_10UnderscoreESX_SX_EEEEENS4_28SM100_TMA_2SM_LOAD_MULTICASTENS4_14ComposedLayoutINS4_7SwizzleILi3ELi4ELi3EEENS4_18smem_ptr_flag_bitsILi16EEENSS_INS5_IJNSA_ILi8EEESG_EEENS5_IJSG_SC_EEEEEEEvNS4_8identityENS4_18SM100_TMA_2SM_LOADES1A_vS1B_EENS_8epilogue10collective18CollectiveEpilogueINS1E_23Sm100TmaWarpSpecializedILi3ELi2ELi16ELb1ELb0EEEJNS5_IJSG_SG_SF_EEENS5_IJNSS_ISG_SC_EENSS_INS5_IJNSA_ILi16EEESB_EEENS5_IJSC_NSA_ILi32EEEEEEEEEEESI_SJ_SI_SJ_NS1E_6fusion15FusionCallbacksIS1I_NS1R_17LinearCombinationISI_fSI_fLNS_15FloatRoundStyleE2EEES1J_S1Q_JEEENS4_5SM1004TMEM4LOAD26SM100_TMEM_LOAD_32dp32b16xENS4_13SM90_TMA_LOADENS11_INS12_ILi1ELi4ELi3EEES15_NSS_INS5_IJS16_S1L_EEENS5_IJS1L_SC_EEEEEEENS4_39AutoVectorizingCopyWithAssumedAlignmentILi128EEENS4_14SM90_TMA_STOREES26_S28_S28_EEEvvEEEEvNT_6ParamsE --------------------------
	.section	.nv.shared._ZN7cutlass13device_kernelINS_4gemm6kernel13GemmUniversalIN4cute5tupleIJiiiiEEENS1_10collective13CollectiveMmaINS1_35MainloopSm100TmaUmmaWarpSpecializedILi3ELi2ELi4ENS5_IJNS4_1CILi2EEESB_NSA_ILi1EEEEEEEENS5_IJNSA_ILi128EEENSA_ILi64EEESF_EEENS_10bfloat16_tENS5_IJlSC_lEEESI_SJ_NS4_8TiledMMAINS4_8MMA_AtomIJNS4_26SM100_MMA_F16BF16_2x1SM_SSISI_SI_fLi128ELi64ELNS4_4UMMA5MajorE0ELSO_0ELNSN_7ScaleInE0ELSP_0EEEEEENS4_6LayoutINS5_IJSC_SC_SC_EEENS5_IJNSA_ILi0EEESU_SU_EEEEENS5_IJNS4_10UnderscoreESX_SX_EEEEENS4_28SM100_TMA_2SM_LOAD_MULTICASTENS4_14ComposedLayoutINS4_7SwizzleILi3ELi4ELi3EEENS4_18smem_ptr_flag_bitsILi16EEENSS_INS5_IJNSA_ILi8EEESG_EEENS5_IJSG_SC_EEEEEEEvNS4_8identityENS4_18SM100_TMA_2SM_LOADES1A_vS1B_EENS_8epilogue10collective18CollectiveEpilogueINS1E_23Sm100TmaWarpSpecializedILi3ELi2ELi16ELb1ELb0EEEJNS5_IJSG_SG_SF_EEENS5_IJNSS_ISG_SC_EENSS_INS5_IJNSA_ILi16EEESB_EEENS5_IJSC_NSA_ILi32EEEEEEEEEEESI_SJ_SI_SJ_NS1E_6fusion15FusionCallbacksIS1I_NS1R_17LinearCombinationISI_fSI_fLNS_15FloatRoundStyleE2EEES1J_S1Q_JEEENS4_5SM1004TMEM4LOAD26SM100_TMEM_LOAD_32dp32b16xENS4_13SM90_TMA_LOADENS11_INS12_ILi1ELi4ELi3EEES15_NSS_INS5_IJS16_S1L_EEENS5_IJS1L_SC_EEEEEEENS4_39AutoVectorizingCopyWithAssumedAlignmentILi128EEENS4_14SM90_TMA_STOREES26_S28_S28_EEEvvEEEEvNT_6ParamsE,"aw",@nobits
	.sectionflags	@""
	.align	16
	.zero		1024


//--------------------- .nv.shared.reserved.0     --------------------------
	.section	.nv.shared.reserved.0,"aw",@nobits
	.weak		__nv_reservedSMEM_offset_0_alias
	.size		__nv_reservedSMEM_offset_0_alias, 0, 64
	.other		__nv_reservedSMEM_offset_0_alias,@"STO_CUDA_RESERVED_SHARED STV_DEFAULT"
__nv_reservedSMEM_offset_0_alias:
	.zero		0
.nv.shared.reserved.0:
	.zero		64
	.weak		__nv_reservedSMEM_tcgen05_partition
	.type		__nv_reservedSMEM_tcgen05_partition,@object
	.size		__nv_reservedSMEM_tcgen05_partition,(.L_0 - __nv_reservedSMEM_tcgen05_partition)
__nv_reservedSMEM_tcgen05_partition:
	.zero		32
.L_0:


//--------------------- .nv.global                --------------------------
	.section	.nv.global,"aw",@nobits
.nv.global:
	.type		_ZN39_INTERNAL_5aea177f_4_k_cu_3cbd7549_85144cute1_E,@object
	.size		_ZN39_INTERNAL_5aea177f_4_k_cu_3cbd7549_85144cute1_E,(_ZN39_INTERNAL_5aea177f_4_k_cu_3cbd7549_85144cuda3std3__45__cpo6cbeginE - _ZN39_INTERNAL_5aea177f_4_k_cu_3cbd7549_85144cute1_E)
_ZN39_INTERNAL_5aea177f_4_k_cu_3cbd7549_85144cute1_E:
	.zero		1
	.type		_ZN39_INTERNAL_5aea177f_4_k_cu_3cbd7549_85144cuda3std3__45__cpo6cbeginE,@object
	.size		_ZN39_INTERNAL_5aea177f_4_k_cu_3cbd7549_85144cuda3std3__45__cpo6cbeginE,(_ZN39_INTERNAL_5aea177f_4_k_cu_3cbd7549_85144cuda3std3__48in_placeE - _ZN39_INTERNAL_5aea177f_4_k_cu_3cbd7549_85144cuda3std3__45__cpo6cbeginE)
_ZN39_INTERNAL_5aea177f_4_k_cu_3cbd7549_85144cuda3std3__45__cpo6cbeginE:
	.zero		1
	.type		_ZN39_INTERNAL_5aea177f_4_k_cu_3cbd7549_85144cuda3std3__48in_placeE,@object
	.size		_ZN39_INTERNAL_5aea177f_4_k_cu_3cbd7549_85144cuda3std3__48in_placeE,(_ZN39_INTERNAL_5aea177f_4_k_cu_3cbd7549_85144cuda3std6ranges3__45__cpo9iter_moveE - _ZN39_INTERNAL_5aea177f_4_k_cu_3cbd7549_85144cuda3std3__48in_placeE)
_ZN39_INTERNAL_5aea177f_4_k_cu_3cbd7549_85144cuda3std3__48in_placeE:
	.zero		1
	.type		_ZN39_INTERNAL_5aea177f_4_k_cu_3cbd7549_85144cuda3std6ranges3__45__cpo9iter_moveE,@object
	.size		_ZN39_INTERNAL_5aea177f_4_k_cu_3cbd7549_85144cuda3std6ranges3__45__cpo9iter_moveE,(_ZN39_INTERNAL_5aea177f_4_k_cu_3cbd7549_85144cuda3std3__45__cpo5beginE - _ZN39_INTERNAL_5aea177f_4_k_cu_3cbd7549_85144cuda3std6ranges3__45__cpo9iter_moveE)
_ZN39_INTERNAL_5aea177f_4_k_cu_3cbd7549_85144cuda3std6ranges3__45__cpo9iter_moveE:
	.zero		1
	.type		_ZN39_INTERNAL_5aea177f_4_k_cu_3cbd7549_85144cuda3std3__45__cpo5beginE,@object
	.size		_ZN39_INTERNAL_5aea177f_4_k_cu_3cbd7549_85144cuda3std3__45__cpo5beginE,(_ZN39_INTERNAL_5aea177f_4_k_cu_3cbd7549_85144cuda3std3__441_GLOBAL__N__5aea177f_4_k_cu_3cbd7549_85146ignoreE - _ZN39_INTERNAL_5aea177f_4_k_cu_3cbd7549_85144cuda3std3__45__cpo5beginE)
_ZN39_INTERNAL_5aea177f_4_k_cu_3cbd7549_85144cuda3std3__45__cpo5beginE:
	.zero		1
	.type		_ZN39_INTERNAL_5aea177f_4_k_cu_3cbd7549_85144cuda3std3__441_GLOBAL__N__5aea177f_4_k_cu_3cbd7549_85146ignoreE,@object
	.size		_ZN39_INTERNAL_5aea177f_4_k_cu_3cbd7549_85144cuda3std3__441_GLOBAL__N__5aea177f_4_k_cu_3cbd7549_85146ignoreE,(_ZN39_INTERNAL_5aea177f_4_k_cu_3cbd7549_85144cute7productE - _ZN39_INTERNAL_5aea177f_4_k_cu_3cbd7549_85144cuda3std3__441_GLOBAL__N__5aea177f_4_k_cu_3cbd7549_85146ignoreE)
_ZN39_INTERNAL_5aea177f_4_k_cu_3cbd7549_85144cuda3std3__441_GLOBAL__N__5aea177f_4_k_cu_3cbd7549_85146ignoreE:
	.zero		1
	.type		_ZN39_INTERNAL_5aea177f_4_k_cu_3cbd7549_85144cute7productE,@object
	.size		_ZN39_INTERNAL_5aea177f_4_k_cu_3cbd7549_85144cute7productE,(_ZN39_INTERNAL_5aea177f_4_k_cu_3cbd7549_85144cuda3std3__45__cpo3endE - _ZN39_INTERNAL_5aea177f_4_k_cu_3cbd7549_85144cute7productE)
_ZN39_INTERNAL_5aea177f_4_k_cu_3cbd7549_85144cute7productE:
	.zero		1
	.type		_ZN39_INTERNAL_5aea177f_4_k_cu_3cbd7549_85144cuda3std3__45__cpo3endE,@object
	.size		_ZN39_INTERNAL_5aea177f_4_k_cu_3cbd7549_85144cuda3std3__45__cpo3endE,(_ZN39_INTERNAL_5aea177f_4_k_cu_3cbd7549_85144cuda3std3__419piecewise_constructE - _ZN39_INTERNAL_5aea177f_4_k_cu_3cbd7549_85144cuda3std3__45__cpo3endE)
_ZN39_INTERNAL_5aea177f_4_k_cu_3cbd7549_85144cuda3std3__45__cpo3endE:
	.zero		1
	.type		_ZN39_INTERNAL_5aea177f_4_k_cu_3cbd7549_85144cuda3std3__419piecewise_constructE,@object
	.size		_ZN39_INTERNAL_5aea177f_4_k_cu_3cbd7549_85144cuda3std3__419piecewise_constructE,(_ZN39_INTERNAL_5aea177f_4_k_cu_3cbd7549_85144cuda3std3__45__cpo4cendE - _ZN39_INTERNAL_5aea177f_4_k_cu_3cbd7549_85144cuda3std3__419piecewise_constructE)
_ZN39_INTERNAL_5aea177f_4_k_cu_3cbd7549_85144cuda3std3__419piecewise_constructE:
	.zero		1
	.type		_ZN39_INTERNAL_5aea177f_4_k_cu_3cbd7549_85144cuda3std3__45__cpo4cendE,@object
	.size		_ZN39_INTERNAL_5aea177f_4_k_cu_3cbd7549_85144cuda3std3__45__cpo4cendE,(_ZN39_INTERNAL_5aea177f_4_k_cu_3cbd7549_85144cuda3std6ranges3__45__cpo4swapE - _ZN39_INTERNAL_5aea177f_4_k_cu_3cbd7549_85144cuda3std3__45__cpo4cendE)
_ZN39_INTERNAL_5aea177f_4_k_cu_3cbd7549_85144cuda3std3__45__cpo4cendE:
	.zero		1
	.type		_ZN39_INTERNAL_5aea177f_4_k_cu_3cbd7549_85144cuda3std6ranges3__45__cpo4swapE,@object
	.size		_ZN39_INTERNAL_5aea177f_4_k_cu_3cbd7549_85144cuda3std6ranges3__45__cpo4swapE,(.L_10 - _ZN39_INTERNAL_5aea177f_4_k_cu_3cbd7549_85144cuda3std6ranges3__45__cpo4swapE)
_ZN39_INTERNAL_5aea177f_4_k_cu_3cbd7549_85144cuda3std6ranges3__45__cpo4swapE:
	.zero		1
.L_10:


//--------------------- .nv.constant0._ZN7cutlass13device_kernelINS_4gemm6kernel13GemmUniversalIN4cute5tupleIJiiiiEEENS1_10collective13CollectiveMmaINS1_35MainloopSm100TmaUmmaWarpSpecializedILi3ELi2ELi4ENS5_IJNS4_1CILi2EEESB_NSA_ILi1EEEEEEEENS5_IJNSA_ILi128EEENSA_ILi64EEESF_EEENS_10bfloat16_tENS5_IJlSC_lEEESI_SJ_NS4_8TiledMMAINS4_8MMA_AtomIJNS4_26SM100_MMA_F16BF16_2x1SM_SSISI_SI_fLi128ELi64ELNS4_4UMMA5MajorE0ELSO_0ELNSN_7ScaleInE0ELSP_0EEEEEENS4_6LayoutINS5_IJSC_SC_SC_EEENS5_IJNSA_ILi0EEESU_SU_EEEEENS5_IJNS4_10UnderscoreESX_SX_EEEEENS4_28SM100_TMA_2SM_LOAD_MULTICASTENS4_14ComposedLayoutINS4_7SwizzleILi3ELi4ELi3EEENS4_18smem_ptr_flag_bitsILi16EEENSS_INS5_IJNSA_ILi8EEESG_EEENS5_IJSG_SC_EEEEEEEvNS4_8identityENS4_18SM100_TMA_2SM_LOADES1A_vS1B_EENS_8epilogue10collective18CollectiveEpilogueINS1E_23Sm100TmaWarpSpecializedILi3ELi2ELi16ELb1ELb0EEEJNS5_IJSG_SG_SF_EEENS5_IJNSS_ISG_SC_EENSS_INS5_IJNSA_ILi16EEESB_EEENS5_IJSC_NSA_ILi32EEEEEEEEEEESI_SJ_SI_SJ_NS1E_6fusion15FusionCallbacksIS1I_NS1R_17LinearCombinationISI_fSI_fLNS_15FloatRoundStyleE2EEES1J_S1Q_JEEENS4_5SM1004TMEM4LOAD26SM100_TMEM_LOAD_32dp32b16xENS4_13SM90_TMA_LOADENS11_INS12_ILi1ELi4ELi3EEES15_NSS_INS5_IJS16_S1L_EEENS5_IJS1L_SC_EEEEEEENS4_39AutoVectorizingCopyWithAssumedAlignmentILi128EEENS4_14SM90_TMA_STOREES26_S28_S28_EEEvvEEEEvNT_6ParamsE --------------------------
	.section	.nv.constant0._ZN7cutlass13device_kernelINS_4gemm6kernel13GemmUniversalIN4cute5tupleIJiiiiEEENS1_10collective13CollectiveMmaINS1_35MainloopSm100TmaUmmaWarpSpecializedILi3ELi2ELi4ENS5_IJNS4_1CILi2EEESB_NSA_ILi1EEEEEEEENS5_IJNSA_ILi128EEENSA_ILi64EEESF_EEENS_10bfloat16_tENS5_IJlSC_lEEESI_SJ_NS4_8TiledMMAINS4_8MMA_AtomIJNS4_26SM100_MMA_F16BF16_2x1SM_SSISI_SI_fLi128ELi64ELNS4_4UMMA5MajorE0ELSO_0ELNSN_7ScaleInE0ELSP_0EEEEEENS4_6LayoutINS5_IJSC_SC_SC_EEENS5_IJNSA_ILi0EEESU_SU_EEEEENS5_IJNS4_10UnderscoreESX_SX_EEEEENS4_28SM100_TMA_2SM_LOAD_MULTICASTENS4_14ComposedLayoutINS4_7SwizzleILi3ELi4ELi3EEENS4_18smem_ptr_flag_bitsILi16EEENSS_INS5_IJNSA_ILi8EEESG_EEENS5_IJSG_SC_EEEEEEEvNS4_8identityENS4_18SM100_TMA_2SM_LOADES1A_vS1B_EENS_8epilogue10collective18CollectiveEpilogueINS1E_23Sm100TmaWarpSpecializedILi3ELi2ELi16ELb1ELb0EEEJNS5_IJSG_SG_SF_EEENS5_IJNSS_ISG_SC_EENSS_INS5_IJNSA_ILi16EEESB_EEENS5_IJSC_NSA_ILi32EEEEEEEEEEESI_SJ_SI_SJ_NS1E_6fusion15FusionCallbacksIS1I_NS1R_17LinearCombinationISI_fSI_fLNS_15FloatRoundStyleE2EEES1J_S1Q_JEEENS4_5SM1004TMEM4LOAD26SM100_TMEM_LOAD_32dp32b16xENS4_13SM90_TMA_LOADENS11_INS12_ILi1ELi4ELi3EEES15_NSS_INS5_IJS16_S1L_EEENS5_IJS1L_SC_EEEEEEENS4_39AutoVectorizingCopyWithAssumedAlignmentILi128EEENS4_14SM90_TMA_STOREES26_S28_S28_EEEvvEEEEvNT_6ParamsE,"a",@progbits
	.sectionflags	@""
	.align	4
.nv.constant0._ZN7cutlass13device_kernelINS_4gemm6kernel13GemmUniversalIN4cute5tupleIJiiiiEEENS1_10collective13CollectiveMmaINS1_35MainloopSm100TmaUmmaWarpSpecializedILi3ELi2ELi4ENS5_IJNS4_1CILi2EEESB_NSA_ILi1EEEEEEEENS5_IJNSA_ILi128EEENSA_ILi64EEESF_EEENS_10bfloat16_tENS5_IJlSC_lEEESI_SJ_NS4_8TiledMMAINS4_8MMA_AtomIJNS4_26SM100_MMA_F16BF16_2x1SM_SSISI_SI_fLi128ELi64ELNS4_4UMMA5MajorE0ELSO_0ELNSN_7ScaleInE0ELSP_0EEEEEENS4_6LayoutINS5_IJSC_SC_SC_EEENS5_IJNSA_ILi0EEESU_SU_EEEEENS5_IJNS4_10UnderscoreESX_SX_EEEEENS4_28SM100_TMA_2SM_LOAD_MULTICASTENS4_14ComposedLayoutINS4_7SwizzleILi3ELi4ELi3EEENS4_18smem_ptr_flag_bitsILi16EEENSS_INS5_IJNSA_ILi8EEESG_EEENS5_IJSG_SC_EEEEEEEvNS4_8identityENS4_18SM100_TMA_2SM_LOADES1A_vS1B_EENS_8epilogue10collective18CollectiveEpilogueINS1E_23Sm100TmaWarpSpecializedILi3ELi2ELi16ELb1ELb0EEEJNS5_IJSG_SG_SF_EEENS5_IJNSS_ISG_SC_EENSS_INS5_IJNSA_ILi16EEESB_EEENS5_IJSC_NSA_ILi32EEEEEEEEEEESI_SJ_SI_SJ_NS1E_6fusion15FusionCallbacksIS1I_NS1R_17LinearCombinationISI_fSI_fLNS_15FloatRoundStyleE2EEES1J_S1Q_JEEENS4_5SM1004TMEM4LOAD26SM100_TMEM_LOAD_32dp32b16xENS4_13SM90_TMA_LOADENS11_INS12_ILi1ELi4ELi3EEES15_NSS_INS5_IJS16_S1L_EEENS5_IJS1L_SC_EEEEEEENS4_39AutoVectorizingCopyWithAssumedAlignmentILi128EEENS4_14SM90_TMA_STOREES26_S28_S28_EEEvvEEEEvNT_6ParamsE:
	.zero		2944


//--------------------- SYMBOLS --------------------------

	.type		.nv.reservedSmem.offset0,@object
	.size		.nv.reservedSmem.offset0,0x4
	.type		.nv.reservedSmem.cap,@object
	.size		.nv.reservedSmem.cap,0x4
	.type		__assertfail,@function
